	.target	sm_103a

	.elftype	@"ET_EXEC"


//--------------------- .note.nv.tkinfo           --------------------------
	.section	.note.nv.tkinfo,"",@"SHT_NOTE"
	.sectionflags	@"SHF_NOTE_NV_TKINFO"
	.tkinfo
        /*0018*/ 	.word	0x00000002
        /*0030*/ 	.string	""
        /*0030*/ 	.string	"ptxas"
        /*0030*/ 	.string	"Cuda compilation tools, release 13.0, V13.0.88"
        /*0030*/ 	.string	"Build cuda_13.0.r13.0/compiler.36424714_0"
        /*0030*/ 	.string	"-arch sm_103a -m 64 "



//--------------------- .note.nv.cuinfo           --------------------------
	.section	.note.nv.cuinfo,"",@"SHT_NOTE"
	.sectionflags	@"SHF_NOTE_NV_CUINFO"
        /*0018*/ 	.short	0x0002
        /*001a*/ 	.short	0x0067
        /*001c*/ 	.short	0x0082
	.zero		2


//--------------------- .nv.info                  --------------------------
	.section	.nv.info,"",@"SHT_CUDA_INFO"
	.align	4


	//----- nvinfo : EIATTR_REGCOUNT
	.align		4
        /*0000*/ 	.byte	0x04, 0x2f
        /*0002*/ 	.short	(.L_12 - .L_11)
	.align		4
.L_11:
        /*0004*/ 	.word	index@(_ZN7cutlass13device_kernelIN5flash11enable_sm90INS1_16FlashAttnFwdSm90INS1_25CollectiveMainloopFwdSm90ILi2EN4cute5tupleIJNS5_1CILi1EEES8_S8_EEENS6_IJNS7_ILi128EEENS7_ILi80EEENS7_ILi256EEEEEELi256ENS_6half_tEfNS_4arch4Sm90ELb1ELb0ELb1ELb1ELb0ELb1ELb0ELb1ELb1ELb1ELb1ELb0EEENS1_21CollectiveEpilogueFwdINS6_IJSA_SC_SB_EEES9_SE_SG_Li256ELb1ELb1ELb1ELb0EEENS1_36VarlenDynamicPersistentTileSchedulerILi128ELi80ELi256ELi128ELb1ELb1ELb1ELb1ELb1ELb1EEEEEEEEEvNT_6ParamsE)
        /*0008*/ 	.word	0x00000004


	//----- nvinfo : EIATTR_FRAME_SIZE
	.align		4
.L_12:
        /*000c*/ 	.byte	0x04, 0x11
        /*000e*/ 	.short	(.L_14 - .L_13)
	.align		4
.L_13:
        /*0010*/ 	.word	index@(_ZN7cutlass13device_kernelIN5flash11enable_sm90INS1_16FlashAttnFwdSm90INS1_25CollectiveMainloopFwdSm90ILi2EN4cute5tupleIJNS5_1CILi1EEES8_S8_EEENS6_IJNS7_ILi128EEENS7_ILi80EEENS7_ILi256EEEEEELi256ENS_6half_tEfNS_4arch4Sm90ELb1ELb0ELb1ELb1ELb0ELb1ELb0ELb1ELb1ELb1ELb1ELb0EEENS1_21CollectiveEpilogueFwdINS6_IJSA_SC_SB_EEES9_SE_SG_Li256ELb1ELb1ELb1ELb0EEENS1_36VarlenDynamicPersistentTileSchedulerILi128ELi80ELi256ELi128ELb1ELb1ELb1ELb1ELb1ELb1EEEEEEEEEvNT_6ParamsE)
        /*0014*/ 	.word	0x00000000


	//----- nvinfo : EIATTR_REGCOUNT
	.align		4
.L_14:
        /*0018*/ 	.byte	0x04, 0x2f
        /*001a*/ 	.short	(.L_16 - .L_15)
	.align		4
.L_15:
        /*001c*/ 	.word	index@(_ZN7cutlass13device_kernelIN5flash11enable_sm90INS1_16FlashAttnFwdSm90INS1_25CollectiveMainloopFwdSm90ILi2EN4cute5tupleIJNS5_1CILi1EEES8_S8_EEENS6_IJNS7_ILi128EEENS7_ILi80EEENS7_ILi256EEEEEELi256ENS_6half_tEfNS_4arch4Sm90ELb1ELb0ELb1ELb1ELb0ELb0ELb0ELb1ELb1ELb1ELb1ELb0EEENS1_21CollectiveEpilogueFwdINS6_IJSA_SC_SB_EEES9_SE_SG_Li256ELb1ELb1ELb1ELb0EEENS1_36VarlenDynamicPersistentTileSchedulerILi128ELi80ELi256ELi128ELb1ELb1ELb1ELb1ELb1ELb1EEEEEEEEEvNT_6ParamsE)
        /*0020*/ 	.word	0x00000004


	//----- nvinfo : EIATTR_FRAME_SIZE
	.align		4
.L_16:
        /*0024*/ 	.byte	0x04, 0x11
        /*0026*/ 	.short	(.L_18 - .L_17)
	.align		4
.L_17:
        /*0028*/ 	.word	index@(_ZN7cutlass13device_kernelIN5flash11enable_sm90INS1_16FlashAttnFwdSm90INS1_25CollectiveMainloopFwdSm90ILi2EN4cute5tupleIJNS5_1CILi1EEES8_S8_EEENS6_IJNS7_ILi128EEENS7_ILi80EEENS7_ILi256EEEEEELi256ENS_6half_tEfNS_4arch4Sm90ELb1ELb0ELb1ELb1ELb0ELb0ELb0ELb1ELb1ELb1ELb1ELb0EEENS1_21CollectiveEpilogueFwdINS6_IJSA_SC_SB_EEES9_SE_SG_Li256ELb1ELb1ELb1ELb0EEENS1_36VarlenDynamicPersistentTileSchedulerILi128ELi80ELi256ELi128ELb1ELb1ELb1ELb1ELb1ELb1EEEEEEEEEvNT_6ParamsE)
        /*002c*/ 	.word	0x00000000


	//----- nvinfo : EIATTR_REGCOUNT
	.align		4
.L_18:
        /*0030*/ 	.byte	0x04, 0x2f
        /*0032*/ 	.short	(.L_20 - .L_19)
	.align		4
.L_19:
        /*0034*/ 	.word	index@(_ZN7cutlass13device_kernelIN5flash11enable_sm90INS1_16FlashAttnFwdSm90INS1_25CollectiveMainloopFwdSm90ILi2EN4cute5tupleIJNS5_1CILi1EEES8_S8_EEENS6_IJNS7_ILi128EEENS7_ILi80EEENS7_ILi256EEEEEELi256ENS_6half_tEfNS_4arch4Sm90ELb1ELb0ELb1ELb0ELb0ELb0ELb0ELb1ELb1ELb1ELb1ELb0EEENS1_21CollectiveEpilogueFwdINS6_IJSA_SC_SB_EEES9_SE_SG_Li256ELb0ELb1ELb1ELb0EEENS1_19SingleTileSchedulerILb0ELb1ELb1ELi128EEEEEEEEEvNT_6ParamsE)
        /*0038*/ 	.word	0x00000004


	//----- nvinfo : EIATTR_FRAME_SIZE
	.align		4
.L_20:
        /*003c*/ 	.byte	0x04, 0x11
        /*003e*/ 	.short	(.L_22 - .L_21)
	.align		4
.L_21:
        /*0040*/ 	.word	index@(_ZN7cutlass13device_kernelIN5flash11enable_sm90INS1_16FlashAttnFwdSm90INS1_25CollectiveMainloopFwdSm90ILi2EN4cute5tupleIJNS5_1CILi1EEES8_S8_EEENS6_IJNS7_ILi128EEENS7_ILi80EEENS7_ILi256EEEEEELi256ENS_6half_tEfNS_4arch4Sm90ELb1ELb0ELb1ELb0ELb0ELb0ELb0ELb1ELb1ELb1ELb1ELb0EEENS1_21CollectiveEpilogueFwdINS6_IJSA_SC_SB_EEES9_SE_SG_Li256ELb0ELb1ELb1ELb0EEENS1_19SingleTileSchedulerILb0ELb1ELb1ELi128EEEEEEEEEvNT_6ParamsE)
        /*0044*/ 	.word	0x00000000


	//----- nvinfo : EIATTR_REGCOUNT
	.align		4
.L_22:
        /*0048*/ 	.byte	0x04, 0x2f
        /*004a*/ 	.short	(.L_24 - .L_23)
	.align		4
.L_23:
        /*004c*/ 	.word	index@(_ZN7cutlass13device_kernelIN5flash11enable_sm90INS1_16FlashAttnFwdSm90INS1_25CollectiveMainloopFwdSm90ILi2EN4cute5tupleIJNS5_1CILi1EEES8_S8_EEENS6_IJNS7_ILi128EEENS7_ILi64EEENS7_ILi256EEEEEELi256ENS_6half_tEfNS_4arch4Sm90ELb0ELb1ELb1ELb1ELb0ELb1ELb0ELb1ELb1ELb1ELb1ELb0EEENS1_21CollectiveEpilogueFwdINS6_IJSA_SC_SB_EEES9_SE_SG_Li256ELb1ELb1ELb1ELb0EEENS1_36VarlenDynamicPersistentTileSchedulerILi128ELi64ELi256ELi128ELb1ELb1ELb1ELb1ELb0ELb1EEEEEEEEEvNT_6ParamsE)
        /*0050*/ 	.word	0x00000004


	//----- nvinfo : EIATTR_FRAME_SIZE
	.align		4
.L_24:
        /*0054*/ 	.byte	0x04, 0x11
        /*0056*/ 	.short	(.L_26 - .L_25)
	.align		4
.L_25:
        /*0058*/ 	.word	index@(_ZN7cutlass13device_kernelIN5flash11enable_sm90INS1_16FlashAttnFwdSm90INS1_25CollectiveMainloopFwdSm90ILi2EN4cute5tupleIJNS5_1CILi1EEES8_S8_EEENS6_IJNS7_ILi128EEENS7_ILi64EEENS7_ILi256EEEEEELi256ENS_6half_tEfNS_4arch4Sm90ELb0ELb1ELb1ELb1ELb0ELb1ELb0ELb1ELb1ELb1ELb1ELb0EEENS1_21CollectiveEpilogueFwdINS6_IJSA_SC_SB_EEES9_SE_SG_Li256ELb1ELb1ELb1ELb0EEENS1_36VarlenDynamicPersistentTileSchedulerILi128ELi64ELi256ELi128ELb1ELb1ELb1ELb1ELb0ELb1EEEEEEEEEvNT_6ParamsE)
        /*005c*/ 	.word	0x00000000


	//----- nvinfo : EIATTR_REGCOUNT
	.align		4
.L_26:
        /*0060*/ 	.byte	0x04, 0x2f
        /*0062*/ 	.short	(.L_28 - .L_27)
	.align		4
.L_27:
        /*0064*/ 	.word	index@(_ZN7cutlass13device_kernelIN5flash11enable_sm90INS1_16FlashAttnFwdSm90INS1_25CollectiveMainloopFwdSm90ILi2EN4cute5tupleIJNS5_1CILi1EEES8_S8_EEENS6_IJNS7_ILi128EEENS7_ILi64EEENS7_ILi256EEEEEELi256ENS_6half_tEfNS_4arch4Sm90ELb0ELb1ELb1ELb1ELb0ELb0ELb0ELb1ELb1ELb1ELb1ELb0EEENS1_21CollectiveEpilogueFwdINS6_IJSA_SC_SB_EEES9_SE_SG_Li256ELb1ELb1ELb1ELb0EEENS1_36VarlenDynamicPersistentTileSchedulerILi128ELi64ELi256ELi128ELb1ELb1ELb1ELb1ELb0ELb1EEEEEEEEEvNT_6ParamsE)
        /*0068*/ 	.word	0x00000004


	//----- nvinfo : EIATTR_FRAME_SIZE
	.align		4
.L_28:
        /*006c*/ 	.byte	0x04, 0x11
        /*006e*/ 	.short	(.L_30 - .L_29)
	.align		4
.L_29:
        /*0070*/ 	.word	index@(_ZN7cutlass13device_kernelIN5flash11enable_sm90INS1_16FlashAttnFwdSm90INS1_25CollectiveMainloopFwdSm90ILi2EN4cute5tupleIJNS5_1CILi1EEES8_S8_EEENS6_IJNS7_ILi128EEENS7_ILi64EEENS7_ILi256EEEEEELi256ENS_6half_tEfNS_4arch4Sm90ELb0ELb1ELb1ELb1ELb0ELb0ELb0ELb1ELb1ELb1ELb1ELb0EEENS1_21CollectiveEpilogueFwdINS6_IJSA_SC_SB_EEES9_SE_SG_Li256ELb1ELb1ELb1ELb0EEENS1_36VarlenDynamicPersistentTileSchedulerILi128ELi64ELi256ELi128ELb1ELb1ELb1ELb1ELb0ELb1EEEEEEEEEvNT_6ParamsE)
        /*0074*/ 	.word	0x00000000


	//----- nvinfo : EIATTR_REGCOUNT
	.align		4
.L_30:
        /*0078*/ 	.byte	0x04, 0x2f
        /*007a*/ 	.short	(.L_32 - .L_31)
	.align		4
.L_31:
        /*007c*/ 	.word	index@(_ZN7cutlass13device_kernelIN5flash11enable_sm90INS1_16FlashAttnFwdSm90INS1_25CollectiveMainloopFwdSm90ILi2EN4cute5tupleIJNS5_1CILi1EEES8_S8_EEENS6_IJNS7_ILi128EEENS7_ILi64EEENS7_ILi256EEEEEELi256ENS_6half_tEfNS_4arch4Sm90ELb0ELb1ELb1ELb0ELb0ELb0ELb0ELb1ELb1ELb1ELb1ELb0EEENS1_21CollectiveEpilogueFwdINS6_IJSA_SC_SB_EEES9_SE_SG_Li256ELb0ELb1ELb1ELb0EEENS1_19SingleTileSchedulerILb0ELb1ELb1ELi128EEEEEEEEEvNT_6ParamsE)
        /*0080*/ 	.word	0x00000004


	//----- nvinfo : EIATTR_FRAME_SIZE
	.align		4
.L_32:
        /*0084*/ 	.byte	0x04, 0x11
        /*0086*/ 	.short	(.L_34 - .L_33)
	.align		4
.L_33:
        /*0088*/ 	.word	index@(_ZN7cutlass13device_kernelIN5flash11enable_sm90INS1_16FlashAttnFwdSm90INS1_25CollectiveMainloopFwdSm90ILi2EN4cute5tupleIJNS5_1CILi1EEES8_S8_EEENS6_IJNS7_ILi128EEENS7_ILi64EEENS7_ILi256EEEEEELi256ENS_6half_tEfNS_4arch4Sm90ELb0ELb1ELb1ELb0ELb0ELb0ELb0ELb1ELb1ELb1ELb1ELb0EEENS1_21CollectiveEpilogueFwdINS6_IJSA_SC_SB_EEES9_SE_SG_Li256ELb0ELb1ELb1ELb0EEENS1_19SingleTileSchedulerILb0ELb1ELb1ELi128EEEEEEEEEvNT_6ParamsE)
        /*008c*/ 	.word	0x00000000


	//----- nvinfo : EIATTR_REGCOUNT
	.align		4
.L_34:
        /*0090*/ 	.byte	0x04, 0x2f
        /*0092*/ 	.short	(.L_36 - .L_35)
	.align		4
.L_35:
        /*0094*/ 	.word	index@(_ZN7cutlass13device_kernelIN5flash11enable_sm90INS1_16FlashAttnFwdSm90INS1_25CollectiveMainloopFwdSm90ILi2EN4cute5tupleIJNS5_1CILi1EEES8_S8_EEENS6_IJNS7_ILi128EEENS7_ILi80EEENS7_ILi256EEEEEELi256ENS_6half_tEfNS_4arch4Sm90ELb0ELb0ELb1ELb1ELb0ELb1ELb0ELb1ELb1ELb1ELb1ELb0EEENS1_21CollectiveEpilogueFwdINS6_IJSA_SC_SB_EEES9_SE_SG_Li256ELb1ELb1ELb1ELb0EEENS1_36VarlenDynamicPersistentTileSchedulerILi128ELi80ELi256ELi128ELb1ELb1ELb1ELb0ELb1ELb1EEEEEEEEEvNT_6ParamsE)
        /*0098*/ 	.word	0x00000004


	//----- nvinfo : EIATTR_FRAME_SIZE
	.align		4
.L_36:
        /*009c*/ 	.byte	0x04, 0x11
        /*009e*/ 	.short	(.L_38 - .L_37)
	.align		4
.L_37:
        /*00a0*/ 	.word	index@(_ZN7cutlass13device_kernelIN5flash11enable_sm90INS1_16FlashAttnFwdSm90INS1_25CollectiveMainloopFwdSm90ILi2EN4cute5tupleIJNS5_1CILi1EEES8_S8_EEENS6_IJNS7_ILi128EEENS7_ILi80EEENS7_ILi256EEEEEELi256ENS_6half_tEfNS_4arch4Sm90ELb0ELb0ELb1ELb1ELb0ELb1ELb0ELb1ELb1ELb1ELb1ELb0EEENS1_21CollectiveEpilogueFwdINS6_IJSA_SC_SB_EEES9_SE_SG_Li256ELb1ELb1ELb1ELb0EEENS1_36VarlenDynamicPersistentTileSchedulerILi128ELi80ELi256ELi128ELb1ELb1ELb1ELb0ELb1ELb1EEEEEEEEEvNT_6ParamsE)
        /*00a4*/ 	.word	0x00000000


	//----- nvinfo : EIATTR_REGCOUNT
	.align		4
.L_38:
        /*00a8*/ 	.byte	0x04, 0x2f
        /*00aa*/ 	.short	(.L_40 - .L_39)
	.align		4
.L_39:
        /*00ac*/ 	.word	index@(_ZN7cutlass13device_kernelIN5flash11enable_sm90INS1_16FlashAttnFwdSm90INS1_25CollectiveMainloopFwdSm90ILi2EN4cute5tupleIJNS5_1CILi1EEES8_S8_EEENS6_IJNS7_ILi128EEENS7_ILi80EEENS7_ILi256EEEEEELi256ENS_6half_tEfNS_4arch4Sm90ELb0ELb0ELb1ELb1ELb0ELb0ELb0ELb1ELb1ELb1ELb1ELb0EEENS1_21CollectiveEpilogueFwdINS6_IJSA_SC_SB_EEES9_SE_SG_Li256ELb1ELb1ELb1ELb0EEENS1_36VarlenDynamicPersistentTileSchedulerILi128ELi80ELi256ELi128ELb1ELb1ELb1ELb0ELb1ELb1EEEEEEEEEvNT_6ParamsE)
        /*00b0*/ 	.word	0x00000004


	//----- nvinfo : EIATTR_FRAME_SIZE
	.align		4
.L_40:
        /*00b4*/ 	.byte	0x04, 0x11
        /*00b6*/ 	.short	(.L_42 - .L_41)
	.align		4
.L_41:
        /*00b8*/ 	.word	index@(_ZN7cutlass13device_kernelIN5flash11enable_sm90INS1_16FlashAttnFwdSm90INS1_25CollectiveMainloopFwdSm90ILi2EN4cute5tupleIJNS5_1CILi1EEES8_S8_EEENS6_IJNS7_ILi128EEENS7_ILi80EEENS7_ILi256EEEEEELi256ENS_6half_tEfNS_4arch4Sm90ELb0ELb0ELb1ELb1ELb0ELb0ELb0ELb1ELb1ELb1ELb1ELb0EEENS1_21CollectiveEpilogueFwdINS6_IJSA_SC_SB_EEES9_SE_SG_Li256ELb1ELb1ELb1ELb0EEENS1_36VarlenDynamicPersistentTileSchedulerILi128ELi80ELi256ELi128ELb1ELb1ELb1ELb0ELb1ELb1EEEEEEEEEvNT_6ParamsE)
        /*00bc*/ 	.word	0x00000000


	//----- nvinfo : EIATTR_REGCOUNT
	.align		4
.L_42:
        /*00c0*/ 	.byte	0x04, 0x2f
        /*00c2*/ 	.short	(.L_44 - .L_43)
	.align		4
.L_43:
        /*00c4*/ 	.word	index@(_ZN7cutlass13device_kernelIN5flash11enable_sm90INS1_16FlashAttnFwdSm90INS1_25CollectiveMainloopFwdSm90ILi2EN4cute5tupleIJNS5_1CILi1EEES8_S8_EEENS6_IJNS7_ILi128EEENS7_ILi80EEENS7_ILi256EEEEEELi256ENS_6half_tEfNS_4arch4Sm90ELb0ELb0ELb1ELb0ELb0ELb0ELb0ELb1ELb1ELb1ELb1ELb0EEENS1_21CollectiveEpilogueFwdINS6_IJSA_SC_SB_EEES9_SE_SG_Li256ELb0ELb1ELb1ELb0EEENS1_19SingleTileSchedulerILb0ELb1ELb1ELi128EEEEEEEEEvNT_6ParamsE)
        /*00c8*/ 	.word	0x00000004


	//----- nvinfo : EIATTR_FRAME_SIZE
	.align		4
.L_44:
        /*00cc*/ 	.byte	0x04, 0x11
        /*00ce*/ 	.short	(.L_46 - .L_45)
	.align		4
.L_45:
        /*00d0*/ 	.word	index@(_ZN7cutlass13device_kernelIN5flash11enable_sm90INS1_16FlashAttnFwdSm90INS1_25CollectiveMainloopFwdSm90ILi2EN4cute5tupleIJNS5_1CILi1EEES8_S8_EEENS6_IJNS7_ILi128EEENS7_ILi80EEENS7_ILi256EEEEEELi256ENS_6half_tEfNS_4arch4Sm90ELb0ELb0ELb1ELb0ELb0ELb0ELb0ELb1ELb1ELb1ELb1ELb0EEENS1_21CollectiveEpilogueFwdINS6_IJSA_SC_SB_EEES9_SE_SG_Li256ELb0ELb1ELb1ELb0EEENS1_19SingleTileSchedulerILb0ELb1ELb1ELi128EEEEEEEEEvNT_6ParamsE)
        /*00d4*/ 	.word	0x00000000


	//----- nvinfo : EIATTR_MIN_STACK_SIZE
	.align		4
.L_46:
        /*00d8*/ 	.byte	0x04, 0x12
        /*00da*/ 	.short	(.L_48 - .L_47)
	.align		4
.L_47:
        /*00dc*/ 	.word	index@(_ZN7cutlass13device_kernelIN5flash11enable_sm90INS1_16FlashAttnFwdSm90INS1_25CollectiveMainloopFwdSm90ILi2EN4cute5tupleIJNS5_1CILi1EEES8_S8_EEENS6_IJNS7_ILi128EEENS7_ILi80EEENS7_ILi256EEEEEELi256ENS_6half_tEfNS_4arch4Sm90ELb0ELb0ELb1ELb0ELb0ELb0ELb0ELb1ELb1ELb1ELb1ELb0EEENS1_21CollectiveEpilogueFwdINS6_IJSA_SC_SB_EEES9_SE_SG_Li256ELb0ELb1ELb1ELb0EEENS1_19SingleTileSchedulerILb0ELb1ELb1ELi128EEEEEEEEEvNT_6ParamsE)
        /*00e0*/ 	.word	0x00000000


	//----- nvinfo : EIATTR_MIN_STACK_SIZE
	.align		4
.L_48:
        /*00e4*/ 	.byte	0x04, 0x12
        /*00e6*/ 	.short	(.L_50 - .L_49)
	.align		4
.L_49:
        /*00e8*/ 	.word	index@(_ZN7cutlass13device_kernelIN5flash11enable_sm90INS1_16FlashAttnFwdSm90INS1_25CollectiveMainloopFwdSm90ILi2EN4cute5tupleIJNS5_1CILi1EEES8_S8_EEENS6_IJNS7_ILi128EEENS7_ILi80EEENS7_ILi256EEEEEELi256ENS_6half_tEfNS_4arch4Sm90ELb0ELb0ELb1ELb1ELb0ELb0ELb0ELb1ELb1ELb1ELb1ELb0EEENS1_21CollectiveEpilogueFwdINS6_IJSA_SC_SB_EEES9_SE_SG_Li256ELb1ELb1ELb1ELb0EEENS1_36VarlenDynamicPersistentTileSchedulerILi128ELi80ELi256ELi128ELb1ELb1ELb1ELb0ELb1ELb1EEEEEEEEEvNT_6ParamsE)
        /*00ec*/ 	.word	0x00000000


	//----- nvinfo : EIATTR_MIN_STACK_SIZE
	.align		4
.L_50:
        /*00f0*/ 	.byte	0x04, 0x12
        /*00f2*/ 	.short	(.L_52 - .L_51)
	.align		4
.L_51:
        /*00f4*/ 	.word	index@(_ZN7cutlass13device_kernelIN5flash11enable_sm90INS1_16FlashAttnFwdSm90INS1_25CollectiveMainloopFwdSm90ILi2EN4cute5tupleIJNS5_1CILi1EEES8_S8_EEENS6_IJNS7_ILi128EEENS7_ILi80EEENS7_ILi256EEEEEELi256ENS_6half_tEfNS_4arch4Sm90ELb0ELb0ELb1ELb1ELb0ELb1ELb0ELb1ELb1ELb1ELb1ELb0EEENS1_21CollectiveEpilogueFwdINS6_IJSA_SC_SB_EEES9_SE_SG_Li256ELb1ELb1ELb1ELb0EEENS1_36VarlenDynamicPersistentTileSchedulerILi128ELi80ELi256ELi128ELb1ELb1ELb1ELb0ELb1ELb1EEEEEEEEEvNT_6ParamsE)
        /*00f8*/ 	.word	0x00000000


	//----- nvinfo : EIATTR_MIN_STACK_SIZE
	.align		4
.L_52:
        /*00fc*/ 	.byte	0x04, 0x12
        /*00fe*/ 	.short	(.L_54 - .L_53)
	.align		4
.L_53:
        /*0100*/ 	.word	index@(_ZN7cutlass13device_kernelIN5flash11enable_sm90INS1_16FlashAttnFwdSm90INS1_25CollectiveMainloopFwdSm90ILi2EN4cute5tupleIJNS5_1CILi1EEES8_S8_EEENS6_IJNS7_ILi128EEENS7_ILi64EEENS7_ILi256EEEEEELi256ENS_6half_tEfNS_4arch4Sm90ELb0ELb1ELb1ELb0ELb0ELb0ELb0ELb1ELb1ELb1ELb1ELb0EEENS1_21CollectiveEpilogueFwdINS6_IJSA_SC_SB_EEES9_SE_SG_Li256ELb0ELb1ELb1ELb0EEENS1_19SingleTileSchedulerILb0ELb1ELb1ELi128EEEEEEEEEvNT_6ParamsE)
        /*0104*/ 	.word	0x00000000


	//----- nvinfo : EIATTR_MIN_STACK_SIZE
	.align		4
.L_54:
        /*0108*/ 	.byte	0x04, 0x12
        /*010a*/ 	.short	(.L_56 - .L_55)
	.align		4
.L_55:
        /*010c*/ 	.word	index@(_ZN7cutlass13device_kernelIN5flash11enable_sm90INS1_16FlashAttnFwdSm90INS1_25CollectiveMainloopFwdSm90ILi2EN4cute5tupleIJNS5_1CILi1EEES8_S8_EEENS6_IJNS7_ILi128EEENS7_ILi64EEENS7_ILi256EEEEEELi256ENS_6half_tEfNS_4arch4Sm90ELb0ELb1ELb1ELb1ELb0ELb0ELb0ELb1ELb1ELb1ELb1ELb0EEENS1_21CollectiveEpilogueFwdINS6_IJSA_SC_SB_EEES9_SE_SG_Li256ELb1ELb1ELb1ELb0EEENS1_36VarlenDynamicPersistentTileSchedulerILi128ELi64ELi256ELi128ELb1ELb1ELb1ELb1ELb0ELb1EEEEEEEEEvNT_6ParamsE)
        /*0110*/ 	.word	0x00000000


	//----- nvinfo : EIATTR_MIN_STACK_SIZE
	.align		4
.L_56:
        /*0114*/ 	.byte	0x04, 0x12
        /*0116*/ 	.short	(.L_58 - .L_57)
	.align		4
.L_57:
        /*0118*/ 	.word	index@(_ZN7cutlass13device_kernelIN5flash11enable_sm90INS1_16FlashAttnFwdSm90INS1_25CollectiveMainloopFwdSm90ILi2EN4cute5tupleIJNS5_1CILi1EEES8_S8_EEENS6_IJNS7_ILi128EEENS7_ILi64EEENS7_ILi256EEEEEELi256ENS_6half_tEfNS_4arch4Sm90ELb0ELb1ELb1ELb1ELb0ELb1ELb0ELb1ELb1ELb1ELb1ELb0EEENS1_21CollectiveEpilogueFwdINS6_IJSA_SC_SB_EEES9_SE_SG_Li256ELb1ELb1ELb1ELb0EEENS1_36VarlenDynamicPersistentTileSchedulerILi128ELi64ELi256ELi128ELb1ELb1ELb1ELb1ELb0ELb1EEEEEEEEEvNT_6ParamsE)
        /*011c*/ 	.word	0x00000000


	//----- nvinfo : EIATTR_MIN_STACK_SIZE
	.align		4
.L_58:
        /*0120*/ 	.byte	0x04, 0x12
        /*0122*/ 	.short	(.L_60 - .L_59)
	.align		4
.L_59:
        /*0124*/ 	.word	index@(_ZN7cutlass13device_kernelIN5flash11enable_sm90INS1_16FlashAttnFwdSm90INS1_25CollectiveMainloopFwdSm90ILi2EN4cute5tupleIJNS5_1CILi1EEES8_S8_EEENS6_IJNS7_ILi128EEENS7_ILi80EEENS7_ILi256EEEEEELi256ENS_6half_tEfNS_4arch4Sm90ELb1ELb0ELb1ELb0ELb0ELb0ELb0ELb1ELb1ELb1ELb1ELb0EEENS1_21CollectiveEpilogueFwdINS6_IJSA_SC_SB_EEES9_SE_SG_Li256ELb0ELb1ELb1ELb0EEENS1_19SingleTileSchedulerILb0ELb1ELb1ELi128EEEEEEEEEvNT_6ParamsE)
        /*0128*/ 	.word	0x00000000


	//----- nvinfo : EIATTR_MIN_STACK_SIZE
	.align		4
.L_60:
        /*012c*/ 	.byte	0x04, 0x12
        /*012e*/ 	.short	(.L_62 - .L_61)
	.align		4
.L_61:
        /*0130*/ 	.word	index@(_ZN7cutlass13device_kernelIN5flash11enable_sm90INS1_16FlashAttnFwdSm90INS1_25CollectiveMainloopFwdSm90ILi2EN4cute5tupleIJNS5_1CILi1EEES8_S8_EEENS6_IJNS7_ILi128EEENS7_ILi80EEENS7_ILi256EEEEEELi256ENS_6half_tEfNS_4arch4Sm90ELb1ELb0ELb1ELb1ELb0ELb0ELb0ELb1ELb1ELb1ELb1ELb0EEENS1_21CollectiveEpilogueFwdINS6_IJSA_SC_SB_EEES9_SE_SG_Li256ELb1ELb1ELb1ELb0EEENS1_36VarlenDynamicPersistentTileSchedulerILi128ELi80ELi256ELi128ELb1ELb1ELb1ELb1ELb1ELb1EEEEEEEEEvNT_6ParamsE)
        /*0134*/ 	.word	0x00000000


	//----- nvinfo : EIATTR_MIN_STACK_SIZE
	.align		4
.L_62:
        /*0138*/ 	.byte	0x04, 0x12
        /*013a*/ 	.short	(.L_64 - .L_63)
	.align		4
.L_63:
        /*013c*/ 	.word	index@(_ZN7cutlass13device_kernelIN5flash11enable_sm90INS1_16FlashAttnFwdSm90INS1_25CollectiveMainloopFwdSm90ILi2EN4cute5tupleIJNS5_1CILi1EEES8_S8_EEENS6_IJNS7_ILi128EEENS7_ILi80EEENS7_ILi256EEEEEELi256ENS_6half_tEfNS_4arch4Sm90ELb1ELb0ELb1ELb1ELb0ELb1ELb0ELb1ELb1ELb1ELb1ELb0EEENS1_21CollectiveEpilogueFwdINS6_IJSA_SC_SB_EEES9_SE_SG_Li256ELb1ELb1ELb1ELb0EEENS1_36VarlenDynamicPersistentTileSchedulerILi128ELi80ELi256ELi128ELb1ELb1ELb1ELb1ELb1ELb1EEEEEEEEEvNT_6ParamsE)
        /*0140*/ 	.word	0x00000000
.L_64:


//--------------------- .nv.compat                --------------------------
	.section	.nv.compat,"",@"SHT_CUDA_COMPAT_INFO"
	.align	4
        /*0000*/ 	.byte	0x02, 0x09, 0x01, 0x00, 0x02, 0x02, 0x01, 0x00, 0x02, 0x05, 0x05, 0x00, 0x03, 0x07, 0x01, 0x01
        /*0010*/ 	.byte	0x02, 0x03, 0x00, 0x00, 0x02, 0x06, 0x01, 0x00, 0x04, 0x0b, 0x08, 0x00, 0x00, 0x00, 0x00, 0x00
        /*0020*/ 	.byte	0x00, 0x00, 0x00, 0x00


//--------------------- .nv.info._ZN7cutlass13device_kernelIN5flash11enable_sm90INS1_16FlashAttnFwdSm90INS1_25CollectiveMainloopFwdSm90ILi2EN4cute5tupleIJNS5_1CILi1EEES8_S8_EEENS6_IJNS7_ILi128EEENS7_ILi80EEENS7_ILi256EEEEEELi256ENS_6half_tEfNS_4arch4Sm90ELb0ELb0ELb1ELb0ELb0ELb0ELb0ELb1ELb1ELb1ELb1ELb0EEENS1_21CollectiveEpilogueFwdINS6_IJSA_SC_SB_EEES9_SE_SG_Li256ELb0ELb1ELb1ELb0EEENS1_19SingleTileSchedulerILb0ELb1ELb1ELi128EEEEEEEEEvNT_6ParamsE --------------------------
	.section	.nv.info._ZN7cutlass13device_kernelIN5flash11enable_sm90INS1_16FlashAttnFwdSm90INS1_25CollectiveMainloopFwdSm90ILi2EN4cute5tupleIJNS5_1CILi1EEES8_S8_EEENS6_IJNS7_ILi128EEENS7_ILi80EEENS7_ILi256EEEEEELi256ENS_6half_tEfNS_4arch4Sm90ELb0ELb0ELb1ELb0ELb0ELb0ELb0ELb1ELb1ELb1ELb1ELb0EEENS1_21CollectiveEpilogueFwdINS6_IJSA_SC_SB_EEES9_SE_SG_Li256ELb0ELb1ELb1ELb0EEENS1_19SingleTileSchedulerILb0ELb1ELb1ELi128EEEEEEEEEvNT_6ParamsE,"",@"SHT_CUDA_INFO"
	.sectionflags	@""
	.align	4


	//----- nvinfo : EIATTR_CUDA_API_VERSION
	.align		4
        /*0000*/ 	.byte	0x04, 0x37
        /*0002*/ 	.short	(.L_66 - .L_65)
.L_65:
        /*0004*/ 	.word	0x00000082


	//----- nvinfo : EIATTR_KPARAM_INFO
	.align		4
.L_66:
        /*0008*/ 	.byte	0x04, 0x17
        /*000a*/ 	.short	(.L_68 - .L_67)
.L_67:
        /*000c*/ 	.word	0x00000000
        /*0010*/ 	.short	0x0000
        /*0012*/ 	.short	0x0000
        /*0014*/ 	.byte	0x00, 0xf0, 0x01, 0x28


	//----- nvinfo : EIATTR_SPARSE_MMA_MASK
	.align		4
.L_68:
        /*0018*/ 	.byte	0x03, 0x50
        /*001a*/ 	.short	0x0000


	//----- nvinfo : EIATTR_MAXREG_COUNT
	.align		4
        /*001c*/ 	.byte	0x03, 0x1b
        /*001e*/ 	.short	0x00a8


	//----- nvinfo : EIATTR_MERCURY_ISA_VERSION
	.align		4
        /*0020*/ 	.byte	0x03, 0x5f
        /*0022*/ 	.short	0x0101


	//----- nvinfo : EIATTR_VRC_CTA_INIT_COUNT
	.align		4
        /*0024*/ 	.byte	0x02, 0x4a
	.zero		1
	.zero		1


	//----- nvinfo : EIATTR_EXIT_INSTR_OFFSETS
	.align		4
        /*0028*/ 	.byte	0x04, 0x1c
        /*002a*/ 	.short	(.L_70 - .L_69)


	//   ....[0]....
.L_69:
        /*002c*/ 	.word	0x00000010


	//----- nvinfo : EIATTR_MAX_THREADS
	.align		4
.L_70:
        /*0030*/ 	.byte	0x04, 0x05
        /*0032*/ 	.short	(.L_72 - .L_71)
.L_71:
        /*0034*/ 	.word	0x00000180
        /*0038*/ 	.word	0x00000001
        /*003c*/ 	.word	0x00000001


	//----- nvinfo : EIATTR_CBANK_PARAM_SIZE
	.align		4
.L_72:
        /*0040*/ 	.byte	0x03, 0x19
        /*0042*/ 	.short	0x0a00


	//----- nvinfo : EIATTR_PARAM_CBANK
	.align		4
        /*0044*/ 	.byte	0x04, 0x0a
        /*0046*/ 	.short	(.L_74 - .L_73)
	.align		4
.L_73:
        /*0048*/ 	.word	index@(.nv.constant0._ZN7cutlass13device_kernelIN5flash11enable_sm90INS1_16FlashAttnFwdSm90INS1_25CollectiveMainloopFwdSm90ILi2EN4cute5tupleIJNS5_1CILi1EEES8_S8_EEENS6_IJNS7_ILi128EEENS7_ILi80EEENS7_ILi256EEEEEELi256ENS_6half_tEfNS_4arch4Sm90ELb0ELb0ELb1ELb0ELb0ELb0ELb0ELb1ELb1ELb1ELb1ELb0EEENS1_21CollectiveEpilogueFwdINS6_IJSA_SC_SB_EEES9_SE_SG_Li256ELb0ELb1ELb1ELb0EEENS1_19SingleTileSchedulerILb0ELb1ELb1ELi128EEEEEEEEEvNT_6ParamsE)
        /*004c*/ 	.short	0x0380
        /*004e*/ 	.short	0x0a00


	//----- nvinfo : EIATTR_SW_WAR
	.align		4
.L_74:
        /*0050*/ 	.byte	0x04, 0x36
        /*0052*/ 	.short	(.L_76 - .L_75)
.L_75:
        /*0054*/ 	.word	0x00000008
.L_76:


//--------------------- .nv.info._ZN7cutlass13device_kernelIN5flash11enable_sm90INS1_16FlashAttnFwdSm90INS1_25CollectiveMainloopFwdSm90ILi2EN4cute5tupleIJNS5_1CILi1EEES8_S8_EEENS6_IJNS7_ILi128EEENS7_ILi80EEENS7_ILi256EEEEEELi256ENS_6half_tEfNS_4arch4Sm90ELb0ELb0ELb1ELb1ELb0ELb0ELb0ELb1ELb1ELb1ELb1ELb0EEENS1_21CollectiveEpilogueFwdINS6_IJSA_SC_SB_EEES9_SE_SG_Li256ELb1ELb1ELb1ELb0EEENS1_36VarlenDynamicPersistentTileSchedulerILi128ELi80ELi256ELi128ELb1ELb1ELb1ELb0ELb1ELb1EEEEEEEEEvNT_6ParamsE --------------------------
	.section	.nv.info._ZN7cutlass13device_kernelIN5flash11enable_sm90INS1_16FlashAttnFwdSm90INS1_25CollectiveMainloopFwdSm90ILi2EN4cute5tupleIJNS5_1CILi1EEES8_S8_EEENS6_IJNS7_ILi128EEENS7_ILi80EEENS7_ILi256EEEEEELi256ENS_6half_tEfNS_4arch4Sm90ELb0ELb0ELb1ELb1ELb0ELb0ELb0ELb1ELb1ELb1ELb1ELb0EEENS1_21CollectiveEpilogueFwdINS6_IJSA_SC_SB_EEES9_SE_SG_Li256ELb1ELb1ELb1ELb0EEENS1_36VarlenDynamicPersistentTileSchedulerILi128ELi80ELi256ELi128ELb1ELb1ELb1ELb0ELb1ELb1EEEEEEEEEvNT_6ParamsE,"",@"SHT_CUDA_INFO"
	.sectionflags	@""
	.align	4


	//----- nvinfo : EIATTR_CUDA_API_VERSION
	.align		4
        /*0000*/ 	.byte	0x04, 0x37
        /*0002*/ 	.short	(.L_78 - .L_77)
.L_77:
        /*0004*/ 	.word	0x00000082


	//----- nvinfo : EIATTR_KPARAM_INFO
	.align		4
.L_78:
        /*0008*/ 	.byte	0x04, 0x17
        /*000a*/ 	.short	(.L_80 - .L_79)
.L_79:
        /*000c*/ 	.word	0x00000000
        /*0010*/ 	.short	0x0000
        /*0012*/ 	.short	0x0000
        /*0014*/ 	.byte	0x00, 0xf0, 0x01, 0x2a


	//----- nvinfo : EIATTR_SPARSE_MMA_MASK
	.align		4
.L_80:
        /*0018*/ 	.byte	0x03, 0x50
        /*001a*/ 	.short	0x0000


	//----- nvinfo : EIATTR_MAXREG_COUNT
	.align		4
        /*001c*/ 	.byte	0x03, 0x1b
        /*001e*/ 	.short	0x00a8


	//----- nvinfo : EIATTR_MERCURY_ISA_VERSION
	.align		4
        /*0020*/ 	.byte	0x03, 0x5f
        /*0022*/ 	.short	0x0101


	//----- nvinfo : EIATTR_VRC_CTA_INIT_COUNT
	.align		4
        /*0024*/ 	.byte	0x02, 0x4a
	.zero		1
	.zero		1


	//----- nvinfo : EIATTR_EXIT_INSTR_OFFSETS
	.align		4
        /*0028*/ 	.byte	0x04, 0x1c
        /*002a*/ 	.short	(.L_82 - .L_81)


	//   ....[0]....
.L_81:
        /*002c*/ 	.word	0x00000010


	//----- nvinfo : EIATTR_MAX_THREADS
	.align		4
.L_82:
        /*0030*/ 	.byte	0x04, 0x05
        /*0032*/ 	.short	(.L_84 - .L_83)
.L_83:
        /*0034*/ 	.word	0x00000180
        /*0038*/ 	.word	0x00000001
        /*003c*/ 	.word	0x00000001


	//----- nvinfo : EIATTR_CBANK_PARAM_SIZE
	.align		4
.L_84:
        /*0040*/ 	.byte	0x03, 0x19
        /*0042*/ 	.short	0x0a80


	//----- nvinfo : EIATTR_PARAM_CBANK
	.align		4
        /*0044*/ 	.byte	0x04, 0x0a
        /*0046*/ 	.short	(.L_86 - .L_85)
	.align		4
.L_85:
        /*0048*/ 	.word	index@(.nv.constant0._ZN7cutlass13device_kernelIN5flash11enable_sm90INS1_16FlashAttnFwdSm90INS1_25CollectiveMainloopFwdSm90ILi2EN4cute5tupleIJNS5_1CILi1EEES8_S8_EEENS6_IJNS7_ILi128EEENS7_ILi80EEENS7_ILi256EEEEEELi256ENS_6half_tEfNS_4arch4Sm90ELb0ELb0ELb1ELb1ELb0ELb0ELb0ELb1ELb1ELb1ELb1ELb0EEENS1_21CollectiveEpilogueFwdINS6_IJSA_SC_SB_EEES9_SE_SG_Li256ELb1ELb1ELb1ELb0EEENS1_36VarlenDynamicPersistentTileSchedulerILi128ELi80ELi256ELi128ELb1ELb1ELb1ELb0ELb1ELb1EEEEEEEEEvNT_6ParamsE)
        /*004c*/ 	.short	0x0380
        /*004e*/ 	.short	0x0a80


	//----- nvinfo : EIATTR_SW_WAR
	.align		4
.L_86:
        /*0050*/ 	.byte	0x04, 0x36
        /*0052*/ 	.short	(.L_88 - .L_87)
.L_87:
        /*0054*/ 	.word	0x00000008
.L_88:


//--------------------- .nv.info._ZN7cutlass13device_kernelIN5flash11enable_sm90INS1_16FlashAttnFwdSm90INS1_25CollectiveMainloopFwdSm90ILi2EN4cute5tupleIJNS5_1CILi1EEES8_S8_EEENS6_IJNS7_ILi128EEENS7_ILi80EEENS7_ILi256EEEEEELi256ENS_6half_tEfNS_4arch4Sm90ELb0ELb0ELb1ELb1ELb0ELb1ELb0ELb1ELb1ELb1ELb1ELb0EEENS1_21CollectiveEpilogueFwdINS6_IJSA_SC_SB_EEES9_SE_SG_Li256ELb1ELb1ELb1ELb0EEENS1_36VarlenDynamicPersistentTileSchedulerILi128ELi80ELi256ELi128ELb1ELb1ELb1ELb0ELb1ELb1EEEEEEEEEvNT_6ParamsE --------------------------
	.section	.nv.info._ZN7cutlass13device_kernelIN5flash11enable_sm90INS1_16FlashAttnFwdSm90INS1_25CollectiveMainloopFwdSm90ILi2EN4cute5tupleIJNS5_1CILi1EEES8_S8_EEENS6_IJNS7_ILi128EEENS7_ILi80EEENS7_ILi256EEEEEELi256ENS_6half_tEfNS_4arch4Sm90ELb0ELb0ELb1ELb1ELb0ELb1ELb0ELb1ELb1ELb1ELb1ELb0EEENS1_21CollectiveEpilogueFwdINS6_IJSA_SC_SB_EEES9_SE_SG_Li256ELb1ELb1ELb1ELb0EEENS1_36VarlenDynamicPersistentTileSchedulerILi128ELi80ELi256ELi128ELb1ELb1ELb1ELb0ELb1ELb1EEEEEEEEEvNT_6ParamsE,"",@"SHT_CUDA_INFO"
	.sectionflags	@""
	.align	4


	//----- nvinfo : EIATTR_CUDA_API_VERSION
	.align		4
        /*0000*/ 	.byte	0x04, 0x37
        /*0002*/ 	.short	(.L_90 - .L_89)
.L_89:
        /*0004*/ 	.word	0x00000082


	//----- nvinfo : EIATTR_KPARAM_INFO
	.align		4
.L_90:
        /*0008*/ 	.byte	0x04, 0x17
        /*000a*/ 	.short	(.L_92 - .L_91)
.L_91:
        /*000c*/ 	.word	0x00000000
        /*0010*/ 	.short	0x0000
        /*0012*/ 	.short	0x0000
        /*0014*/ 	.byte	0x00, 0xf0, 0x01, 0x2a


	//----- nvinfo : EIATTR_SPARSE_MMA_MASK
	.align		4
.L_92:
        /*0018*/ 	.byte	0x03, 0x50
        /*001a*/ 	.short	0x0000


	//----- nvinfo : EIATTR_MAXREG_COUNT
	.align		4
        /*001c*/ 	.byte	0x03, 0x1b
        /*001e*/ 	.short	0x00a8


	//----- nvinfo : EIATTR_MERCURY_ISA_VERSION
	.align		4
        /*0020*/ 	.byte	0x03, 0x5f
        /*0022*/ 	.short	0x0101


	//----- nvinfo : EIATTR_VRC_CTA_INIT_COUNT
	.align		4
        /*0024*/ 	.byte	0x02, 0x4a
	.zero		1
	.zero		1


	//----- nvinfo : EIATTR_EXIT_INSTR_OFFSETS
	.align		4
        /*0028*/ 	.byte	0x04, 0x1c
        /*002a*/ 	.short	(.L_94 - .L_93)


	//   ....[0]....
.L_93:
        /*002c*/ 	.word	0x00000010


	//----- nvinfo : EIATTR_MAX_THREADS
	.align		4
.L_94:
        /*0030*/ 	.byte	0x04, 0x05
        /*0032*/ 	.short	(.L_96 - .L_95)
.L_95:
        /*0034*/ 	.word	0x00000180
        /*0038*/ 	.word	0x00000001
        /*003c*/ 	.word	0x00000001


	//----- nvinfo : EIATTR_CBANK_PARAM_SIZE
	.align		4
.L_96:
        /*0040*/ 	.byte	0x03, 0x19
        /*0042*/ 	.short	0x0a80


	//----- nvinfo : EIATTR_PARAM_CBANK
	.align		4
        /*0044*/ 	.byte	0x04, 0x0a
        /*0046*/ 	.short	(.L_98 - .L_97)
	.align		4
.L_97:
        /*0048*/ 	.word	index@(.nv.constant0._ZN7cutlass13device_kernelIN5flash11enable_sm90INS1_16FlashAttnFwdSm90INS1_25CollectiveMainloopFwdSm90ILi2EN4cute5tupleIJNS5_1CILi1EEES8_S8_EEENS6_IJNS7_ILi128EEENS7_ILi80EEENS7_ILi256EEEEEELi256ENS_6half_tEfNS_4arch4Sm90ELb0ELb0ELb1ELb1ELb0ELb1ELb0ELb1ELb1ELb1ELb1ELb0EEENS1_21CollectiveEpilogueFwdINS6_IJSA_SC_SB_EEES9_SE_SG_Li256ELb1ELb1ELb1ELb0EEENS1_36VarlenDynamicPersistentTileSchedulerILi128ELi80ELi256ELi128ELb1ELb1ELb1ELb0ELb1ELb1EEEEEEEEEvNT_6ParamsE)
        /*004c*/ 	.short	0x0380
        /*004e*/ 	.short	0x0a80


	//----- nvinfo : EIATTR_SW_WAR
	.align		4
.L_98:
        /*0050*/ 	.byte	0x04, 0x36
        /*0052*/ 	.short	(.L_100 - .L_99)
.L_99:
        /*0054*/ 	.word	0x00000008
.L_100:


//--------------------- .nv.info._ZN7cutlass13device_kernelIN5flash11enable_sm90INS1_16FlashAttnFwdSm90INS1_25CollectiveMainloopFwdSm90ILi2EN4cute5tupleIJNS5_1CILi1EEES8_S8_EEENS6_IJNS7_ILi128EEENS7_ILi64EEENS7_ILi256EEEEEELi256ENS_6half_tEfNS_4arch4Sm90ELb0ELb1ELb1ELb0ELb0ELb0ELb0ELb1ELb1ELb1ELb1ELb0EEENS1_21CollectiveEpilogueFwdINS6_IJSA_SC_SB_EEES9_SE_SG_Li256ELb0ELb1ELb1ELb0EEENS1_19SingleTileSchedulerILb0ELb1ELb1ELi128EEEEEEEEEvNT_6ParamsE --------------------------
	.section	.nv.info._ZN7cutlass13device_kernelIN5flash11enable_sm90INS1_16FlashAttnFwdSm90INS1_25CollectiveMainloopFwdSm90ILi2EN4cute5tupleIJNS5_1CILi1EEES8_S8_EEENS6_IJNS7_ILi128EEENS7_ILi64EEENS7_ILi256EEEEEELi256ENS_6half_tEfNS_4arch4Sm90ELb0ELb1ELb1ELb0ELb0ELb0ELb0ELb1ELb1ELb1ELb1ELb0EEENS1_21CollectiveEpilogueFwdINS6_IJSA_SC_SB_EEES9_SE_SG_Li256ELb0ELb1ELb1ELb0EEENS1_19SingleTileSchedulerILb0ELb1ELb1ELi128EEEEEEEEEvNT_6ParamsE,"",@"SHT_CUDA_INFO"
	.sectionflags	@""
	.align	4


	//----- nvinfo : EIATTR_CUDA_API_VERSION
	.align		4
        /*0000*/ 	.byte	0x04, 0x37
        /*0002*/ 	.short	(.L_102 - .L_101)
.L_101:
        /*0004*/ 	.word	0x00000082


	//----- nvinfo : EIATTR_KPARAM_INFO
	.align		4
.L_102:
        /*0008*/ 	.byte	0x04, 0x17
        /*000a*/ 	.short	(.L_104 - .L_103)
.L_103:
        /*000c*/ 	.word	0x00000000
        /*0010*/ 	.short	0x0000
        /*0012*/ 	.short	0x0000
        /*0014*/ 	.byte	0x00, 0xf0, 0x01, 0x28


	//----- nvinfo : EIATTR_SPARSE_MMA_MASK
	.align		4
.L_104:
        /*0018*/ 	.byte	0x03, 0x50
        /*001a*/ 	.short	0x0000


	//----- nvinfo : EIATTR_MAXREG_COUNT
	.align		4
        /*001c*/ 	.byte	0x03, 0x1b
        /*001e*/ 	.short	0x00a8


	//----- nvinfo : EIATTR_MERCURY_ISA_VERSION
	.align		4
        /*0020*/ 	.byte	0x03, 0x5f
        /*0022*/ 	.short	0x0101


	//----- nvinfo : EIATTR_VRC_CTA_INIT_COUNT
	.align		4
        /*0024*/ 	.byte	0x02, 0x4a
	.zero		1
	.zero		1


	//----- nvinfo : EIATTR_EXIT_INSTR_OFFSETS
	.align		4
        /*0028*/ 	.byte	0x04, 0x1c
        /*002a*/ 	.short	(.L_106 - .L_105)


	//   ....[0]....
.L_105:
        /*002c*/ 	.word	0x00000010


	//----- nvinfo : EIATTR_MAX_THREADS
	.align		4
.L_106:
        /*0030*/ 	.byte	0x04, 0x05
        /*0032*/ 	.short	(.L_108 - .L_107)
.L_107:
        /*0034*/ 	.word	0x00000180
        /*0038*/ 	.word	0x00000001
        /*003c*/ 	.word	0x00000001


	//----- nvinfo : EIATTR_CBANK_PARAM_SIZE
	.align		4
.L_108:
        /*0040*/ 	.byte	0x03, 0x19
        /*0042*/ 	.short	0x0a00


	//----- nvinfo : EIATTR_PARAM_CBANK
	.align		4
        /*0044*/ 	.byte	0x04, 0x0a
        /*0046*/ 	.short	(.L_110 - .L_109)
	.align		4
.L_109:
        /*0048*/ 	.word	index@(.nv.constant0._ZN7cutlass13device_kernelIN5flash11enable_sm90INS1_16FlashAttnFwdSm90INS1_25CollectiveMainloopFwdSm90ILi2EN4cute5tupleIJNS5_1CILi1EEES8_S8_EEENS6_IJNS7_ILi128EEENS7_ILi64EEENS7_ILi256EEEEEELi256ENS_6half_tEfNS_4arch4Sm90ELb0ELb1ELb1ELb0ELb0ELb0ELb0ELb1ELb1ELb1ELb1ELb0EEENS1_21CollectiveEpilogueFwdINS6_IJSA_SC_SB_EEES9_SE_SG_Li256ELb0ELb1ELb1ELb0EEENS1_19SingleTileSchedulerILb0ELb1ELb1ELi128EEEEEEEEEvNT_6ParamsE)
        /*004c*/ 	.short	0x0380
        /*004e*/ 	.short	0x0a00


	//----- nvinfo : EIATTR_SW_WAR
	.align		4
.L_110:
        /*0050*/ 	.byte	0x04, 0x36
        /*0052*/ 	.short	(.L_112 - .L_111)
.L_111:
        /*0054*/ 	.word	0x00000008
.L_112:


//--------------------- .nv.info._ZN7cutlass13device_kernelIN5flash11enable_sm90INS1_16FlashAttnFwdSm90INS1_25CollectiveMainloopFwdSm90ILi2EN4cute5tupleIJNS5_1CILi1EEES8_S8_EEENS6_IJNS7_ILi128EEENS7_ILi64EEENS7_ILi256EEEEEELi256ENS_6half_tEfNS_4arch4Sm90ELb0ELb1ELb1ELb1ELb0ELb0ELb0ELb1ELb1ELb1ELb1ELb0EEENS1_21CollectiveEpilogueFwdINS6_IJSA_SC_SB_EEES9_SE_SG_Li256ELb1ELb1ELb1ELb0EEENS1_36VarlenDynamicPersistentTileSchedulerILi128ELi64ELi256ELi128ELb1ELb1ELb1ELb1ELb0ELb1EEEEEEEEEvNT_6ParamsE --------------------------
	.section	.nv.info._ZN7cutlass13device_kernelIN5flash11enable_sm90INS1_16FlashAttnFwdSm90INS1_25CollectiveMainloopFwdSm90ILi2EN4cute5tupleIJNS5_1CILi1EEES8_S8_EEENS6_IJNS7_ILi128EEENS7_ILi64EEENS7_ILi256EEEEEELi256ENS_6half_tEfNS_4arch4Sm90ELb0ELb1ELb1ELb1ELb0ELb0ELb0ELb1ELb1ELb1ELb1ELb0EEENS1_21CollectiveEpilogueFwdINS6_IJSA_SC_SB_EEES9_SE_SG_Li256ELb1ELb1ELb1ELb0EEENS1_36VarlenDynamicPersistentTileSchedulerILi128ELi64ELi256ELi128ELb1ELb1ELb1ELb1ELb0ELb1EEEEEEEEEvNT_6ParamsE,"",@"SHT_CUDA_INFO"
	.sectionflags	@""
	.align	4


	//----- nvinfo : EIATTR_CUDA_API_VERSION
	.align		4
        /*0000*/ 	.byte	0x04, 0x37
        /*0002*/ 	.short	(.L_114 - .L_113)
.L_113:
        /*0004*/ 	.word	0x00000082


	//----- nvinfo : EIATTR_KPARAM_INFO
	.align		4
.L_114:
        /*0008*/ 	.byte	0x04, 0x17
        /*000a*/ 	.short	(.L_116 - .L_115)
.L_115:
        /*000c*/ 	.word	0x00000000
        /*0010*/ 	.short	0x0000
        /*0012*/ 	.short	0x0000
        /*0014*/ 	.byte	0x00, 0xf0, 0x01, 0x2a


	//----- nvinfo : EIATTR_SPARSE_MMA_MASK
	.align		4
.L_116:
        /*0018*/ 	.byte	0x03, 0x50
        /*001a*/ 	.short	0x0000


	//----- nvinfo : EIATTR_MAXREG_COUNT
	.align		4
        /*001c*/ 	.byte	0x03, 0x1b
        /*001e*/ 	.short	0x00a8


	//----- nvinfo : EIATTR_MERCURY_ISA_VERSION
	.align		4
        /*0020*/ 	.byte	0x03, 0x5f
        /*0022*/ 	.short	0x0101


	//----- nvinfo : EIATTR_VRC_CTA_INIT_COUNT
	.align		4
        /*0024*/ 	.byte	0x02, 0x4a
	.zero		1
	.zero		1


	//----- nvinfo : EIATTR_EXIT_INSTR_OFFSETS
	.align		4
        /*0028*/ 	.byte	0x04, 0x1c
        /*002a*/ 	.short	(.L_118 - .L_117)


	//   ....[0]....
.L_117:
        /*002c*/ 	.word	0x00000010


	//----- nvinfo : EIATTR_MAX_THREADS
	.align		4
.L_118:
        /*0030*/ 	.byte	0x04, 0x05
        /*0032*/ 	.short	(.L_120 - .L_119)
.L_119:
        /*0034*/ 	.word	0x00000180
        /*0038*/ 	.word	0x00000001
        /*003c*/ 	.word	0x00000001


	//----- nvinfo : EIATTR_CBANK_PARAM_SIZE
	.align		4
.L_120:
        /*0040*/ 	.byte	0x03, 0x19
        /*0042*/ 	.short	0x0a80


	//----- nvinfo : EIATTR_PARAM_CBANK
	.align		4
        /*0044*/ 	.byte	0x04, 0x0a
        /*0046*/ 	.short	(.L_122 - .L_121)
	.align		4
.L_121:
        /*0048*/ 	.word	index@(.nv.constant0._ZN7cutlass13device_kernelIN5flash11enable_sm90INS1_16FlashAttnFwdSm90INS1_25CollectiveMainloopFwdSm90ILi2EN4cute5tupleIJNS5_1CILi1EEES8_S8_EEENS6_IJNS7_ILi128EEENS7_ILi64EEENS7_ILi256EEEEEELi256ENS_6half_tEfNS_4arch4Sm90ELb0ELb1ELb1ELb1ELb0ELb0ELb0ELb1ELb1ELb1ELb1ELb0EEENS1_21CollectiveEpilogueFwdINS6_IJSA_SC_SB_EEES9_SE_SG_Li256ELb1ELb1ELb1ELb0EEENS1_36VarlenDynamicPersistentTileSchedulerILi128ELi64ELi256ELi128ELb1ELb1ELb1ELb1ELb0ELb1EEEEEEEEEvNT_6ParamsE)
        /*004c*/ 	.short	0x0380
        /*004e*/ 	.short	0x0a80


	//----- nvinfo : EIATTR_SW_WAR
	.align		4
.L_122:
        /*0050*/ 	.byte	0x04, 0x36
        /*0052*/ 	.short	(.L_124 - .L_123)
.L_123:
        /*0054*/ 	.word	0x00000008
.L_124:


//--------------------- .nv.info._ZN7cutlass13device_kernelIN5flash11enable_sm90INS1_16FlashAttnFwdSm90INS1_25CollectiveMainloopFwdSm90ILi2EN4cute5tupleIJNS5_1CILi1EEES8_S8_EEENS6_IJNS7_ILi128EEENS7_ILi64EEENS7_ILi256EEEEEELi256ENS_6half_tEfNS_4arch4Sm90ELb0ELb1ELb1ELb1ELb0ELb1ELb0ELb1ELb1ELb1ELb1ELb0EEENS1_21CollectiveEpilogueFwdINS6_IJSA_SC_SB_EEES9_SE_SG_Li256ELb1ELb1ELb1ELb0EEENS1_36VarlenDynamicPersistentTileSchedulerILi128ELi64ELi256ELi128ELb1ELb1ELb1ELb1ELb0ELb1EEEEEEEEEvNT_6ParamsE --------------------------
	.section	.nv.info._ZN7cutlass13device_kernelIN5flash11enable_sm90INS1_16FlashAttnFwdSm90INS1_25CollectiveMainloopFwdSm90ILi2EN4cute5tupleIJNS5_1CILi1EEES8_S8_EEENS6_IJNS7_ILi128EEENS7_ILi64EEENS7_ILi256EEEEEELi256ENS_6half_tEfNS_4arch4Sm90ELb0ELb1ELb1ELb1ELb0ELb1ELb0ELb1ELb1ELb1ELb1ELb0EEENS1_21CollectiveEpilogueFwdINS6_IJSA_SC_SB_EEES9_SE_SG_Li256ELb1ELb1ELb1ELb0EEENS1_36VarlenDynamicPersistentTileSchedulerILi128ELi64ELi256ELi128ELb1ELb1ELb1ELb1ELb0ELb1EEEEEEEEEvNT_6ParamsE,"",@"SHT_CUDA_INFO"
	.sectionflags	@""
	.align	4


	//----- nvinfo : EIATTR_CUDA_API_VERSION
	.align		4
        /*0000*/ 	.byte	0x04, 0x37
        /*0002*/ 	.short	(.L_126 - .L_125)
.L_125:
        /*0004*/ 	.word	0x00000082


	//----- nvinfo : EIATTR_KPARAM_INFO
	.align		4
.L_126:
        /*0008*/ 	.byte	0x04, 0x17
        /*000a*/ 	.short	(.L_128 - .L_127)
.L_127:
        /*000c*/ 	.word	0x00000000
        /*0010*/ 	.short	0x0000
        /*0012*/ 	.short	0x0000
        /*0014*/ 	.byte	0x00, 0xf0, 0x01, 0x2a


	//----- nvinfo : EIATTR_SPARSE_MMA_MASK
	.align		4
.L_128:
        /*0018*/ 	.byte	0x03, 0x50
        /*001a*/ 	.short	0x0000


	//----- nvinfo : EIATTR_MAXREG_COUNT
	.align		4
        /*001c*/ 	.byte	0x03, 0x1b
        /*001e*/ 	.short	0x00a8


	//----- nvinfo : EIATTR_MERCURY_ISA_VERSION
	.align		4
        /*0020*/ 	.byte	0x03, 0x5f
        /*0022*/ 	.short	0x0101


	//----- nvinfo : EIATTR_VRC_CTA_INIT_COUNT
	.align		4
        /*0024*/ 	.byte	0x02, 0x4a
	.zero		1
	.zero		1


	//----- nvinfo : EIATTR_EXIT_INSTR_OFFSETS
	.align		4
        /*0028*/ 	.byte	0x04, 0x1c
        /*002a*/ 	.short	(.L_130 - .L_129)


	//   ....[0]....
.L_129:
        /*002c*/ 	.word	0x00000010


	//----- nvinfo : EIATTR_MAX_THREADS
	.align		4
.L_130:
        /*0030*/ 	.byte	0x04, 0x05
        /*0032*/ 	.short	(.L_132 - .L_131)
.L_131:
        /*0034*/ 	.word	0x00000180
        /*0038*/ 	.word	0x00000001
        /*003c*/ 	.word	0x00000001


	//----- nvinfo : EIATTR_CBANK_PARAM_SIZE
	.align		4
.L_132:
        /*0040*/ 	.byte	0x03, 0x19
        /*0042*/ 	.short	0x0a80


	//----- nvinfo : EIATTR_PARAM_CBANK
	.align		4
        /*0044*/ 	.byte	0x04, 0x0a
        /*0046*/ 	.short	(.L_134 - .L_133)
	.align		4
.L_133:
        /*0048*/ 	.word	index@(.nv.constant0._ZN7cutlass13device_kernelIN5flash11enable_sm90INS1_16FlashAttnFwdSm90INS1_25CollectiveMainloopFwdSm90ILi2EN4cute5tupleIJNS5_1CILi1EEES8_S8_EEENS6_IJNS7_ILi128EEENS7_ILi64EEENS7_ILi256EEEEEELi256ENS_6half_tEfNS_4arch4Sm90ELb0ELb1ELb1ELb1ELb0ELb1ELb0ELb1ELb1ELb1ELb1ELb0EEENS1_21CollectiveEpilogueFwdINS6_IJSA_SC_SB_EEES9_SE_SG_Li256ELb1ELb1ELb1ELb0EEENS1_36VarlenDynamicPersistentTileSchedulerILi128ELi64ELi256ELi128ELb1ELb1ELb1ELb1ELb0ELb1EEEEEEEEEvNT_6ParamsE)
        /*004c*/ 	.short	0x0380
        /*004e*/ 	.short	0x0a80


	//----- nvinfo : EIATTR_SW_WAR
	.align		4
.L_134:
        /*0050*/ 	.byte	0x04, 0x36
        /*0052*/ 	.short	(.L_136 - .L_135)
.L_135:
        /*0054*/ 	.word	0x00000008
.L_136:


//--------------------- .nv.info._ZN7cutlass13device_kernelIN5flash11enable_sm90INS1_16FlashAttnFwdSm90INS1_25CollectiveMainloopFwdSm90ILi2EN4cute5tupleIJNS5_1CILi1EEES8_S8_EEENS6_IJNS7_ILi128EEENS7_ILi80EEENS7_ILi256EEEEEELi256ENS_6half_tEfNS_4arch4Sm90ELb1ELb0ELb1ELb0ELb0ELb0ELb0ELb1ELb1ELb1ELb1ELb0EEENS1_21CollectiveEpilogueFwdINS6_IJSA_SC_SB_EEES9_SE_SG_Li256ELb0ELb1ELb1ELb0EEENS1_19SingleTileSchedulerILb0ELb1ELb1ELi128EEEEEEEEEvNT_6ParamsE --------------------------
	.section	.nv.info._ZN7cutlass13device_kernelIN5flash11enable_sm90INS1_16FlashAttnFwdSm90INS1_25CollectiveMainloopFwdSm90ILi2EN4cute5tupleIJNS5_1CILi1EEES8_S8_EEENS6_IJNS7_ILi128EEENS7_ILi80EEENS7_ILi256EEEEEELi256ENS_6half_tEfNS_4arch4Sm90ELb1ELb0ELb1ELb0ELb0ELb0ELb0ELb1ELb1ELb1ELb1ELb0EEENS1_21CollectiveEpilogueFwdINS6_IJSA_SC_SB_EEES9_SE_SG_Li256ELb0ELb1ELb1ELb0EEENS1_19SingleTileSchedulerILb0ELb1ELb1ELi128EEEEEEEEEvNT_6ParamsE,"",@"SHT_CUDA_INFO"
	.sectionflags	@""
	.align	4


	//----- nvinfo : EIATTR_CUDA_API_VERSION
	.align		4
        /*0000*/ 	.byte	0x04, 0x37
        /*0002*/ 	.short	(.L_138 - .L_137)
.L_137:
        /*0004*/ 	.word	0x00000082


	//----- nvinfo : EIATTR_KPARAM_INFO
	.align		4
.L_138:
        /*0008*/ 	.byte	0x04, 0x17
        /*000a*/ 	.short	(.L_140 - .L_139)
.L_139:
        /*000c*/ 	.word	0x00000000
        /*0010*/ 	.short	0x0000
        /*0012*/ 	.short	0x0000
        /*0014*/ 	.byte	0x00, 0xf0, 0x01, 0x28


	//----- nvinfo : EIATTR_SPARSE_MMA_MASK
	.align		4
.L_140:
        /*0018*/ 	.byte	0x03, 0x50
        /*001a*/ 	.short	0x0000


	//----- nvinfo : EIATTR_MAXREG_COUNT
	.align		4
        /*001c*/ 	.byte	0x03, 0x1b
        /*001e*/ 	.short	0x00a8


	//----- nvinfo : EIATTR_MERCURY_ISA_VERSION
	.align		4
        /*0020*/ 	.byte	0x03, 0x5f
        /*0022*/ 	.short	0x0101


	//----- nvinfo : EIATTR_VRC_CTA_INIT_COUNT
	.align		4
        /*0024*/ 	.byte	0x02, 0x4a
	.zero		1
	.zero		1


	//----- nvinfo : EIATTR_EXIT_INSTR_OFFSETS
	.align		4
        /*0028*/ 	.byte	0x04, 0x1c
        /*002a*/ 	.short	(.L_142 - .L_141)


	//   ....[0]....
.L_141:
        /*002c*/ 	.word	0x00000010


	//----- nvinfo : EIATTR_MAX_THREADS
	.align		4
.L_142:
        /*0030*/ 	.byte	0x04, 0x05
        /*0032*/ 	.short	(.L_144 - .L_143)
.L_143:
        /*0034*/ 	.word	0x00000180
        /*0038*/ 	.word	0x00000001
        /*003c*/ 	.word	0x00000001


	//----- nvinfo : EIATTR_CBANK_PARAM_SIZE
	.align		4
.L_144:
        /*0040*/ 	.byte	0x03, 0x19
        /*0042*/ 	.short	0x0a00


	//----- nvinfo : EIATTR_PARAM_CBANK
	.align		4
        /*0044*/ 	.byte	0x04, 0x0a
        /*0046*/ 	.short	(.L_146 - .L_145)
	.align		4
.L_145:
        /*0048*/ 	.word	index@(.nv.constant0._ZN7cutlass13device_kernelIN5flash11enable_sm90INS1_16FlashAttnFwdSm90INS1_25CollectiveMainloopFwdSm90ILi2EN4cute5tupleIJNS5_1CILi1EEES8_S8_EEENS6_IJNS7_ILi128EEENS7_ILi80EEENS7_ILi256EEEEEELi256ENS_6half_tEfNS_4arch4Sm90ELb1ELb0ELb1ELb0ELb0ELb0ELb0ELb1ELb1ELb1ELb1ELb0EEENS1_21CollectiveEpilogueFwdINS6_IJSA_SC_SB_EEES9_SE_SG_Li256ELb0ELb1ELb1ELb0EEENS1_19SingleTileSchedulerILb0ELb1ELb1ELi128EEEEEEEEEvNT_6ParamsE)
        /*004c*/ 	.short	0x0380
        /*004e*/ 	.short	0x0a00


	//----- nvinfo : EIATTR_SW_WAR
	.align		4
.L_146:
        /*0050*/ 	.byte	0x04, 0x36
        /*0052*/ 	.short	(.L_148 - .L_147)
.L_147:
        /*0054*/ 	.word	0x00000008
.L_148:


//--------------------- .nv.info._ZN7cutlass13device_kernelIN5flash11enable_sm90INS1_16FlashAttnFwdSm90INS1_25CollectiveMainloopFwdSm90ILi2EN4cute5tupleIJNS5_1CILi1EEES8_S8_EEENS6_IJNS7_ILi128EEENS7_ILi80EEENS7_ILi256EEEEEELi256ENS_6half_tEfNS_4arch4Sm90ELb1ELb0ELb1ELb1ELb0ELb0ELb0ELb1ELb1ELb1ELb1ELb0EEENS1_21CollectiveEpilogueFwdINS6_IJSA_SC_SB_EEES9_SE_SG_Li256ELb1ELb1ELb1ELb0EEENS1_36VarlenDynamicPersistentTileSchedulerILi128ELi80ELi256ELi128ELb1ELb1ELb1ELb1ELb1ELb1EEEEEEEEEvNT_6ParamsE --------------------------
	.section	.nv.info._ZN7cutlass13device_kernelIN5flash11enable_sm90INS1_16FlashAttnFwdSm90INS1_25CollectiveMainloopFwdSm90ILi2EN4cute5tupleIJNS5_1CILi1EEES8_S8_EEENS6_IJNS7_ILi128EEENS7_ILi80EEENS7_ILi256EEEEEELi256ENS_6half_tEfNS_4arch4Sm90ELb1ELb0ELb1ELb1ELb0ELb0ELb0ELb1ELb1ELb1ELb1ELb0EEENS1_21CollectiveEpilogueFwdINS6_IJSA_SC_SB_EEES9_SE_SG_Li256ELb1ELb1ELb1ELb0EEENS1_36VarlenDynamicPersistentTileSchedulerILi128ELi80ELi256ELi128ELb1ELb1ELb1ELb1ELb1ELb1EEEEEEEEEvNT_6ParamsE,"",@"SHT_CUDA_INFO"
	.sectionflags	@""
	.align	4


	//----- nvinfo : EIATTR_CUDA_API_VERSION
	.align		4
        /*0000*/ 	.byte	0x04, 0x37
        /*0002*/ 	.short	(.L_150 - .L_149)
.L_149:
        /*0004*/ 	.word	0x00000082


	//----- nvinfo : EIATTR_KPARAM_INFO
	.align		4
.L_150:
        /*0008*/ 	.byte	0x04, 0x17
        /*000a*/ 	.short	(.L_152 - .L_151)
.L_151:
        /*000c*/ 	.word	0x00000000
        /*0010*/ 	.short	0x0000
        /*0012*/ 	.short	0x0000
        /*0014*/ 	.byte	0x00, 0xf0, 0x01, 0x2a


	//----- nvinfo : EIATTR_SPARSE_MMA_MASK
	.align		4
.L_152:
        /*0018*/ 	.byte	0x03, 0x50
        /*001a*/ 	.short	0x0000


	//----- nvinfo : EIATTR_MAXREG_COUNT
	.align		4
        /*001c*/ 	.byte	0x03, 0x1b
        /*001e*/ 	.short	0x00a8


	//----- nvinfo : EIATTR_MERCURY_ISA_VERSION
	.align		4
        /*0020*/ 	.byte	0x03, 0x5f
        /*0022*/ 	.short	0x0101


	//----- nvinfo : EIATTR_VRC_CTA_INIT_COUNT
	.align		4
        /*0024*/ 	.byte	0x02, 0x4a
	.zero		1
	.zero		1


	//----- nvinfo : EIATTR_EXIT_INSTR_OFFSETS
	.align		4
        /*0028*/ 	.byte	0x04, 0x1c
        /*002a*/ 	.short	(.L_154 - .L_153)


	//   ....[0]....
.L_153:
        /*002c*/ 	.word	0x00000010


	//----- nvinfo : EIATTR_MAX_THREADS
	.align		4
.L_154:
        /*0030*/ 	.byte	0x04, 0x05
        /*0032*/ 	.short	(.L_156 - .L_155)
.L_155:
        /*0034*/ 	.word	0x00000180
        /*0038*/ 	.word	0x00000001
        /*003c*/ 	.word	0x00000001


	//----- nvinfo : EIATTR_CBANK_PARAM_SIZE
	.align		4
.L_156:
        /*0040*/ 	.byte	0x03, 0x19
        /*0042*/ 	.short	0x0a80


	//----- nvinfo : EIATTR_PARAM_CBANK
	.align		4
        /*0044*/ 	.byte	0x04, 0x0a
        /*0046*/ 	.short	(.L_158 - .L_157)
	.align		4
.L_157:
        /*0048*/ 	.word	index@(.nv.constant0._ZN7cutlass13device_kernelIN5flash11enable_sm90INS1_16FlashAttnFwdSm90INS1_25CollectiveMainloopFwdSm90ILi2EN4cute5tupleIJNS5_1CILi1EEES8_S8_EEENS6_IJNS7_ILi128EEENS7_ILi80EEENS7_ILi256EEEEEELi256ENS_6half_tEfNS_4arch4Sm90ELb1ELb0ELb1ELb1ELb0ELb0ELb0ELb1ELb1ELb1ELb1ELb0EEENS1_21CollectiveEpilogueFwdINS6_IJSA_SC_SB_EEES9_SE_SG_Li256ELb1ELb1ELb1ELb0EEENS1_36VarlenDynamicPersistentTileSchedulerILi128ELi80ELi256ELi128ELb1ELb1ELb1ELb1ELb1ELb1EEEEEEEEEvNT_6ParamsE)
        /*004c*/ 	.short	0x0380
        /*004e*/ 	.short	0x0a80


	//----- nvinfo : EIATTR_SW_WAR
	.align		4
.L_158:
        /*0050*/ 	.byte	0x04, 0x36
        /*0052*/ 	.short	(.L_160 - .L_159)
.L_159:
        /*0054*/ 	.word	0x00000008
.L_160:


//--------------------- .nv.info._ZN7cutlass13device_kernelIN5flash11enable_sm90INS1_16FlashAttnFwdSm90INS1_25CollectiveMainloopFwdSm90ILi2EN4cute5tupleIJNS5_1CILi1EEES8_S8_EEENS6_IJNS7_ILi128EEENS7_ILi80EEENS7_ILi256EEEEEELi256ENS_6half_tEfNS_4arch4Sm90ELb1ELb0ELb1ELb1ELb0ELb1ELb0ELb1ELb1ELb1ELb1ELb0EEENS1_21CollectiveEpilogueFwdINS6_IJSA_SC_SB_EEES9_SE_SG_Li256ELb1ELb1ELb1ELb0EEENS1_36VarlenDynamicPersistentTileSchedulerILi128ELi80ELi256ELi128ELb1ELb1ELb1ELb1ELb1ELb1EEEEEEEEEvNT_6ParamsE --------------------------
	.section	.nv.info._ZN7cutlass13device_kernelIN5flash11enable_sm90INS1_16FlashAttnFwdSm90INS1_25CollectiveMainloopFwdSm90ILi2EN4cute5tupleIJNS5_1CILi1EEES8_S8_EEENS6_IJNS7_ILi128EEENS7_ILi80EEENS7_ILi256EEEEEELi256ENS_6half_tEfNS_4arch4Sm90ELb1ELb0ELb1ELb1ELb0ELb1ELb0ELb1ELb1ELb1ELb1ELb0EEENS1_21CollectiveEpilogueFwdINS6_IJSA_SC_SB_EEES9_SE_SG_Li256ELb1ELb1ELb1ELb0EEENS1_36VarlenDynamicPersistentTileSchedulerILi128ELi80ELi256ELi128ELb1ELb1ELb1ELb1ELb1ELb1EEEEEEEEEvNT_6ParamsE,"",@"SHT_CUDA_INFO"
	.sectionflags	@""
	.align	4


	//----- nvinfo : EIATTR_CUDA_API_VERSION
	.align		4
        /*0000*/ 	.byte	0x04, 0x37
        /*0002*/ 	.short	(.L_162 - .L_161)
.L_161:
        /*0004*/ 	.word	0x00000082


	//----- nvinfo : EIATTR_KPARAM_INFO
	.align		4
.L_162:
        /*0008*/ 	.byte	0x04, 0x17
        /*000a*/ 	.short	(.L_164 - .L_163)
.L_163:
        /*000c*/ 	.word	0x00000000
        /*0010*/ 	.short	0x0000
        /*0012*/ 	.short	0x0000
        /*0014*/ 	.byte	0x00, 0xf0, 0x01, 0x2a


	//----- nvinfo : EIATTR_SPARSE_MMA_MASK
	.align		4
.L_164:
        /*0018*/ 	.byte	0x03, 0x50
        /*001a*/ 	.short	0x0000


	//----- nvinfo : EIATTR_MAXREG_COUNT
	.align		4
        /*001c*/ 	.byte	0x03, 0x1b
        /*001e*/ 	.short	0x00a8


	//----- nvinfo : EIATTR_MERCURY_ISA_VERSION
	.align		4
        /*0020*/ 	.byte	0x03, 0x5f
        /*0022*/ 	.short	0x0101


	//----- nvinfo : EIATTR_VRC_CTA_INIT_COUNT
	.align		4
        /*0024*/ 	.byte	0x02, 0x4a
	.zero		1
	.zero		1


	//----- nvinfo : EIATTR_EXIT_INSTR_OFFSETS
	.align		4
        /*0028*/ 	.byte	0x04, 0x1c
        /*002a*/ 	.short	(.L_166 - .L_165)


	//   ....[0]....
.L_165:
        /*002c*/ 	.word	0x00000010


	//----- nvinfo : EIATTR_MAX_THREADS
	.align		4
.L_166:
        /*0030*/ 	.byte	0x04, 0x05
        /*0032*/ 	.short	(.L_168 - .L_167)
.L_167:
        /*0034*/ 	.word	0x00000180
        /*0038*/ 	.word	0x00000001
        /*003c*/ 	.word	0x00000001


	//----- nvinfo : EIATTR_CBANK_PARAM_SIZE
	.align		4
.L_168:
        /*0040*/ 	.byte	0x03, 0x19
        /*0042*/ 	.short	0x0a80


	//----- nvinfo : EIATTR_PARAM_CBANK
	.align		4
        /*0044*/ 	.byte	0x04, 0x0a
        /*0046*/ 	.short	(.L_170 - .L_169)
	.align		4
.L_169:
        /*0048*/ 	.word	index@(.nv.constant0._ZN7cutlass13device_kernelIN5flash11enable_sm90INS1_16FlashAttnFwdSm90INS1_25CollectiveMainloopFwdSm90ILi2EN4cute5tupleIJNS5_1CILi1EEES8_S8_EEENS6_IJNS7_ILi128EEENS7_ILi80EEENS7_ILi256EEEEEELi256ENS_6half_tEfNS_4arch4Sm90ELb1ELb0ELb1ELb1ELb0ELb1ELb0ELb1ELb1ELb1ELb1ELb0EEENS1_21CollectiveEpilogueFwdINS6_IJSA_SC_SB_EEES9_SE_SG_Li256ELb1ELb1ELb1ELb0EEENS1_36VarlenDynamicPersistentTileSchedulerILi128ELi80ELi256ELi128ELb1ELb1ELb1ELb1ELb1ELb1EEEEEEEEEvNT_6ParamsE)
        /*004c*/ 	.short	0x0380
        /*004e*/ 	.short	0x0a80


	//----- nvinfo : EIATTR_SW_WAR
	.align		4
.L_170:
        /*0050*/ 	.byte	0x04, 0x36
        /*0052*/ 	.short	(.L_172 - .L_171)
.L_171:
        /*0054*/ 	.word	0x00000008
.L_172:


//--------------------- .nv.callgraph             --------------------------
	.section	.nv.callgraph,"",@"SHT_CUDA_CALLGRAPH"
	.align	4
	.sectionentsize	8
	.align		4
        /*0000*/ 	.word	0x00000000
	.align		4
        /*0004*/ 	.word	0xffffffff
	.align		4
        /*0008*/ 	.word	0x00000000
	.align		4
        /*000c*/ 	.word	0xfffffffe
	.align		4
        /*0010*/ 	.word	0x00000000
	.align		4
        /*0014*/ 	.word	0xfffffffd
	.align		4
        /*0018*/ 	.word	0x00000000
	.align		4
        /*001c*/ 	.word	0xfffffffc


//--------------------- .nv.constant4             --------------------------
	.section	.nv.constant4,"a",@progbits
	.align	8
	.align		8
.nv.constant4:
        /*0000*/ 	.dword	_ZN80_INTERNAL_abbeae53_44_flash_fwd_hdim256_fp16_split_softcap_sm90_cu_49158569_32174cuda3std3__45__cpo5beginE
	.align		8
        /*0008*/ 	.dword	_ZN80_INTERNAL_abbeae53_44_flash_fwd_hdim256_fp16_split_softcap_sm90_cu_49158569_32174cuda3std3__45__cpo3endE
	.align		8
        /*0010*/ 	.dword	_ZN80_INTERNAL_abbeae53_44_flash_fwd_hdim256_fp16_split_softcap_sm90_cu_49158569_32174cuda3std3__45__cpo6cbeginE
	.align		8
        /*0018*/ 	.dword	_ZN80_INTERNAL_abbeae53_44_flash_fwd_hdim256_fp16_split_softcap_sm90_cu_49158569_32174cuda3std3__45__cpo4cendE
	.align		8
        /*0020*/ 	.dword	_ZN80_INTERNAL_abbeae53_44_flash_fwd_hdim256_fp16_split_softcap_sm90_cu_49158569_32174cuda3std3__482_GLOBAL__N__abbeae53_44_flash_fwd_hdim256_fp16_split_softcap_sm90_cu_49158569_32176ignoreE
	.align		8
        /*0028*/ 	.dword	_ZN80_INTERNAL_abbeae53_44_flash_fwd_hdim256_fp16_split_softcap_sm90_cu_49158569_32174cuda3std3__419piecewise_constructE
	.align		8
        /*0030*/ 	.dword	_ZN80_INTERNAL_abbeae53_44_flash_fwd_hdim256_fp16_split_softcap_sm90_cu_49158569_32174cuda3std3__48in_placeE
	.align		8
        /*0038*/ 	.dword	_ZN80_INTERNAL_abbeae53_44_flash_fwd_hdim256_fp16_split_softcap_sm90_cu_49158569_32174cuda3std6ranges3__45__cpo4swapE
	.align		8
        /*0040*/ 	.dword	_ZN80_INTERNAL_abbeae53_44_flash_fwd_hdim256_fp16_split_softcap_sm90_cu_49158569_32174cuda3std6ranges3__45__cpo9iter_moveE
	.align		8
        /*0048*/ 	.dword	_ZN80_INTERNAL_abbeae53_44_flash_fwd_hdim256_fp16_split_softcap_sm90_cu_49158569_32174cute7productE
	.align		8
        /*0050*/ 	.dword	_ZN80_INTERNAL_abbeae53_44_flash_fwd_hdim256_fp16_split_softcap_sm90_cu_49158569_32174cute1_E


//--------------------- .text._ZN7cutlass13device_kernelIN5flash11enable_sm90INS1_16FlashAttnFwdSm90INS1_25CollectiveMainloopFwdSm90ILi2EN4cute5tupleIJNS5_1CILi1EEES8_S8_EEENS6_IJNS7_ILi128EEENS7_ILi80EEENS7_ILi256EEEEEELi256ENS_6half_tEfNS_4arch4Sm90ELb0ELb0ELb1ELb0ELb0ELb0ELb0ELb1ELb1ELb1ELb1ELb0EEENS1_21CollectiveEpilogueFwdINS6_IJSA_SC_SB_EEES9_SE_SG_Li256ELb0ELb1ELb1ELb0EEENS1_19SingleTileSchedulerILb0ELb1ELb1ELi128EEEEEEEEEvNT_6ParamsE --------------------------
	.section	.text._ZN7cutlass13device_kernelIN5flash11enable_sm90INS1_16FlashAttnFwdSm90INS1_25CollectiveMainloopFwdSm90ILi2EN4cute5tupleIJNS5_1CILi1EEES8_S8_EEENS6_IJNS7_ILi128EEENS7_ILi80EEENS7_ILi256EEEEEELi256ENS_6half_tEfNS_4arch4Sm90ELb0ELb0ELb1ELb0ELb0ELb0ELb0ELb1ELb1ELb1ELb1ELb0EEENS1_21CollectiveEpilogueFwdINS6_IJSA_SC_SB_EEES9_SE_SG_Li256ELb0ELb1ELb1ELb0EEENS1_19SingleTileSchedulerILb0ELb1ELb1ELi128EEEEEEEEEvNT_6ParamsE,"ax",@progbits
	.align	128
.text._ZN7cutlass13device_kernelIN5flash11enable_sm90INS1_16FlashAttnFwdSm90INS1_25CollectiveMainloopFwdSm90ILi2EN4cute5tupleIJNS5_1CILi1EEES8_S8_EEENS6_IJNS7_ILi128EEENS7_ILi80EEENS7_ILi256EEEEEELi256ENS_6half_tEfNS_4arch4Sm90ELb0ELb0ELb1ELb0ELb0ELb0ELb0ELb1ELb1ELb1ELb1ELb0EEENS1_21CollectiveEpilogueFwdINS6_IJSA_SC_SB_EEES9_SE_SG_Li256ELb0ELb1ELb1ELb0EEENS1_19SingleTileSchedulerILb0ELb1ELb1ELi128EEEEEEEEEvNT_6ParamsE:
        .type           _ZN7cutlass13device_kernelIN5flash11enable_sm90INS1_16FlashAttnFwdSm90INS1_25CollectiveMainloopFwdSm90ILi2EN4cute5tupleIJNS5_1CILi1EEES8_S8_EEENS6_IJNS7_ILi128EEENS7_ILi80EEENS7_ILi256EEEEEELi256ENS_6half_tEfNS_4arch4Sm90ELb0ELb0ELb1ELb0ELb0ELb0ELb0ELb1ELb1ELb1ELb1ELb0EEENS1_21CollectiveEpilogueFwdINS6_IJSA_SC_SB_EEES9_SE_SG_Li256ELb0ELb1ELb1ELb0EEENS1_19SingleTileSchedulerILb0ELb1ELb1ELi128EEEEEEEEEvNT_6ParamsE,@function
        .size           _ZN7cutlass13device_kernelIN5flash11enable_sm90INS1_16FlashAttnFwdSm90INS1_25CollectiveMainloopFwdSm90ILi2EN4cute5tupleIJNS5_1CILi1EEES8_S8_EEENS6_IJNS7_ILi128EEENS7_ILi80EEENS7_ILi256EEEEEELi256ENS_6half_tEfNS_4arch4Sm90ELb0ELb0ELb1ELb0ELb0ELb0ELb0ELb1ELb1ELb1ELb1ELb0EEENS1_21CollectiveEpilogueFwdINS6_IJSA_SC_SB_EEES9_SE_SG_Li256ELb0ELb1ELb1ELb0EEENS1_19SingleTileSchedulerILb0ELb1ELb1ELi128EEEEEEEEEvNT_6ParamsE,(.L_x_9 - _ZN7cutlass13device_kernelIN5flash11enable_sm90INS1_16FlashAttnFwdSm90INS1_25CollectiveMainloopFwdSm90ILi2EN4cute5tupleIJNS5_1CILi1EEES8_S8_EEENS6_IJNS7_ILi128EEENS7_ILi80EEENS7_ILi256EEEEEELi256ENS_6half_tEfNS_4arch4Sm90ELb0ELb0ELb1ELb0ELb0ELb0ELb0ELb1ELb1ELb1ELb1ELb0EEENS1_21CollectiveEpilogueFwdINS6_IJSA_SC_SB_EEES9_SE_SG_Li256ELb0ELb1ELb1ELb0EEENS1_19SingleTileSchedulerILb0ELb1ELb1ELi128EEEEEEEEEvNT_6ParamsE)
        .other          _ZN7cutlass13device_kernelIN5flash11enable_sm90INS1_16FlashAttnFwdSm90INS1_25CollectiveMainloopFwdSm90ILi2EN4cute5tupleIJNS5_1CILi1EEES8_S8_EEENS6_IJNS7_ILi128EEENS7_ILi80EEENS7_ILi256EEEEEELi256ENS_6half_tEfNS_4arch4Sm90ELb0ELb0ELb1ELb0ELb0ELb0ELb0ELb1ELb1ELb1ELb1ELb0EEENS1_21CollectiveEpilogueFwdINS6_IJSA_SC_SB_EEES9_SE_SG_Li256ELb0ELb1ELb1ELb0EEENS1_19SingleTileSchedulerILb0ELb1ELb1ELi128EEEEEEEEEvNT_6ParamsE,@"STO_CUDA_ENTRY STV_DEFAULT"
_ZN7cutlass13device_kernelIN5flash11enable_sm90INS1_16FlashAttnFwdSm90INS1_25CollectiveMainloopFwdSm90ILi2EN4cute5tupleIJNS5_1CILi1EEES8_S8_EEENS6_IJNS7_ILi128EEENS7_ILi80EEENS7_ILi256EEEEEELi256ENS_6half_tEfNS_4arch4Sm90ELb0ELb0ELb1ELb0ELb0ELb0ELb0ELb1ELb1ELb1ELb1ELb0EEENS1_21CollectiveEpilogueFwdINS6_IJSA_SC_SB_EEES9_SE_SG_Li256ELb0ELb1ELb1ELb0EEENS1_19SingleTileSchedulerILb0ELb1ELb1ELi128EEEEEEEEEvNT_6ParamsE:
[----:B------:R-:W-:Y:S01]  /*0000*/  LDC R1, c[0x0][0x37c] ;  /* 0x0000df00ff017b82 */ /* 0x000fe20000000800 */
[----:B------:R-:W-:Y:S05]  /*0010*/  EXIT ;  /* 0x000000000000794d */ /* 0x000fea0003800000 */
.L_x_0:
[----:B------:R-:W-:-:S00]  /*0020*/  BRA `(.L_x_0) ;  /* 0xfffffffc00fc7947 */ /* 0x000fc0000383ffff */
[----:B------:R-:W-:-:S00]  /*0030*/  NOP ;  /* 0x0000000000007918 */ /* 0x000fc00000000000 */
        /* <DEDUP_REMOVED lines=12> */
.L_x_9:


//--------------------- .text._ZN7cutlass13device_kernelIN5flash11enable_sm90INS1_16FlashAttnFwdSm90INS1_25CollectiveMainloopFwdSm90ILi2EN4cute5tupleIJNS5_1CILi1EEES8_S8_EEENS6_IJNS7_ILi128EEENS7_ILi80EEENS7_ILi256EEEEEELi256ENS_6half_tEfNS_4arch4Sm90ELb0ELb0ELb1ELb1ELb0ELb0ELb0ELb1ELb1ELb1ELb1ELb0EEENS1_21CollectiveEpilogueFwdINS6_IJSA_SC_SB_EEES9_SE_SG_Li256ELb1ELb1ELb1ELb0EEENS1_36VarlenDynamicPersistentTileSchedulerILi128ELi80ELi256ELi128ELb1ELb1ELb1ELb0ELb1ELb1EEEEEEEEEvNT_6ParamsE --------------------------
	.section	.text._ZN7cutlass13device_kernelIN5flash11enable_sm90INS1_16FlashAttnFwdSm90INS1_25CollectiveMainloopFwdSm90ILi2EN4cute5tupleIJNS5_1CILi1EEES8_S8_EEENS6_IJNS7_ILi128EEENS7_ILi80EEENS7_ILi256EEEEEELi256ENS_6half_tEfNS_4arch4Sm90ELb0ELb0ELb1ELb1ELb0ELb0ELb0ELb1ELb1ELb1ELb1ELb0EEENS1_21CollectiveEpilogueFwdINS6_IJSA_SC_SB_EEES9_SE_SG_Li256ELb1ELb1ELb1ELb0EEENS1_36VarlenDynamicPersistentTileSchedulerILi128ELi80ELi256ELi128ELb1ELb1ELb1ELb0ELb1ELb1EEEEEEEEEvNT_6ParamsE,"ax",@progbits
	.align	128
.text._ZN7cutlass13device_kernelIN5flash11enable_sm90INS1_16FlashAttnFwdSm90INS1_25CollectiveMainloopFwdSm90ILi2EN4cute5tupleIJNS5_1CILi1EEES8_S8_EEENS6_IJNS7_ILi128EEENS7_ILi80EEENS7_ILi256EEEEEELi256ENS_6half_tEfNS_4arch4Sm90ELb0ELb0ELb1ELb1ELb0ELb0ELb0ELb1ELb1ELb1ELb1ELb0EEENS1_21CollectiveEpilogueFwdINS6_IJSA_SC_SB_EEES9_SE_SG_Li256ELb1ELb1ELb1ELb0EEENS1_36VarlenDynamicPersistentTileSchedulerILi128ELi80ELi256ELi128ELb1ELb1ELb1ELb0ELb1ELb1EEEEEEEEEvNT_6ParamsE:
        .type           _ZN7cutlass13device_kernelIN5flash11enable_sm90INS1_16FlashAttnFwdSm90INS1_25CollectiveMainloopFwdSm90ILi2EN4cute5tupleIJNS5_1CILi1EEES8_S8_EEENS6_IJNS7_ILi128EEENS7_ILi80EEENS7_ILi256EEEEEELi256ENS_6half_tEfNS_4arch4Sm90ELb0ELb0ELb1ELb1ELb0ELb0ELb0ELb1ELb1ELb1ELb1ELb0EEENS1_21CollectiveEpilogueFwdINS6_IJSA_SC_SB_EEES9_SE_SG_Li256ELb1ELb1ELb1ELb0EEENS1_36VarlenDynamicPersistentTileSchedulerILi128ELi80ELi256ELi128ELb1ELb1ELb1ELb0ELb1ELb1EEEEEEEEEvNT_6ParamsE,@function
        .size           _ZN7cutlass13device_kernelIN5flash11enable_sm90INS1_16FlashAttnFwdSm90INS1_25CollectiveMainloopFwdSm90ILi2EN4cute5tupleIJNS5_1CILi1EEES8_S8_EEENS6_IJNS7_ILi128EEENS7_ILi80EEENS7_ILi256EEEEEELi256ENS_6half_tEfNS_4arch4Sm90ELb0ELb0ELb1ELb1ELb0ELb0ELb0ELb1ELb1ELb1ELb1ELb0EEENS1_21CollectiveEpilogueFwdINS6_IJSA_SC_SB_EEES9_SE_SG_Li256ELb1ELb1ELb1ELb0EEENS1_36VarlenDynamicPersistentTileSchedulerILi128ELi80ELi256ELi128ELb1ELb1ELb1ELb0ELb1ELb1EEEEEEEEEvNT_6ParamsE,(.L_x_10 - _ZN7cutlass13device_kernelIN5flash11enable_sm90INS1_16FlashAttnFwdSm90INS1_25CollectiveMainloopFwdSm90ILi2EN4cute5tupleIJNS5_1CILi1EEES8_S8_EEENS6_IJNS7_ILi128EEENS7_ILi80EEENS7_ILi256EEEEEELi256ENS_6half_tEfNS_4arch4Sm90ELb0ELb0ELb1ELb1ELb0ELb0ELb0ELb1ELb1ELb1ELb1ELb0EEENS1_21CollectiveEpilogueFwdINS6_IJSA_SC_SB_EEES9_SE_SG_Li256ELb1ELb1ELb1ELb0EEENS1_36VarlenDynamicPersistentTileSchedulerILi128ELi80ELi256ELi128ELb1ELb1ELb1ELb0ELb1ELb1EEEEEEEEEvNT_6ParamsE)
        .other          _ZN7cutlass13device_kernelIN5flash11enable_sm90INS1_16FlashAttnFwdSm90INS1_25CollectiveMainloopFwdSm90ILi2EN4cute5tupleIJNS5_1CILi1EEES8_S8_EEENS6_IJNS7_ILi128EEENS7_ILi80EEENS7_ILi256EEEEEELi256ENS_6half_tEfNS_4arch4Sm90ELb0ELb0ELb1ELb1ELb0ELb0ELb0ELb1ELb1ELb1ELb1ELb0EEENS1_21CollectiveEpilogueFwdINS6_IJSA_SC_SB_EEES9_SE_SG_Li256ELb1ELb1ELb1ELb0EEENS1_36VarlenDynamicPersistentTileSchedulerILi128ELi80ELi256ELi128ELb1ELb1ELb1ELb0ELb1ELb1EEEEEEEEEvNT_6ParamsE,@"STO_CUDA_ENTRY STV_DEFAULT"
_ZN7cutlass13device_kernelIN5flash11enable_sm90INS1_16FlashAttnFwdSm90INS1_25CollectiveMainloopFwdSm90ILi2EN4cute5tupleIJNS5_1CILi1EEES8_S8_EEENS6_IJNS7_ILi128EEENS7_ILi80EEENS7_ILi256EEEEEELi256ENS_6half_tEfNS_4arch4Sm90ELb0ELb0ELb1ELb1ELb0ELb0ELb0ELb1ELb1ELb1ELb1ELb0EEENS1_21CollectiveEpilogueFwdINS6_IJSA_SC_SB_EEES9_SE_SG_Li256ELb1ELb1ELb1ELb0EEENS1_36VarlenDynamicPersistentTileSchedulerILi128ELi80ELi256ELi128ELb1ELb1ELb1ELb0ELb1ELb1EEEEEEEEEvNT_6ParamsE:
[----:B------:R-:W-:Y:S01]  /*0000*/  LDC R1, c[0x0][0x37c] ;  /* 0x0000df00ff017b82 */ /* 0x000fe20000000800 */
[----:B------:R-:W-:Y:S05]  /*0010*/  EXIT ;  /* 0x000000000000794d */ /* 0x000fea0003800000 */
.L_x_1:
        /* <DEDUP_REMOVED lines=14> */
.L_x_10:


//--------------------- .text._ZN7cutlass13device_kernelIN5flash11enable_sm90INS1_16FlashAttnFwdSm90INS1_25CollectiveMainloopFwdSm90ILi2EN4cute5tupleIJNS5_1CILi1EEES8_S8_EEENS6_IJNS7_ILi128EEENS7_ILi80EEENS7_ILi256EEEEEELi256ENS_6half_tEfNS_4arch4Sm90ELb0ELb0ELb1ELb1ELb0ELb1ELb0ELb1ELb1ELb1ELb1ELb0EEENS1_21CollectiveEpilogueFwdINS6_IJSA_SC_SB_EEES9_SE_SG_Li256ELb1ELb1ELb1ELb0EEENS1_36VarlenDynamicPersistentTileSchedulerILi128ELi80ELi256ELi128ELb1ELb1ELb1ELb0ELb1ELb1EEEEEEEEEvNT_6ParamsE --------------------------
	.section	.text._ZN7cutlass13device_kernelIN5flash11enable_sm90INS1_16FlashAttnFwdSm90INS1_25CollectiveMainloopFwdSm90ILi2EN4cute5tupleIJNS5_1CILi1EEES8_S8_EEENS6_IJNS7_ILi128EEENS7_ILi80EEENS7_ILi256EEEEEELi256ENS_6half_tEfNS_4arch4Sm90ELb0ELb0ELb1ELb1ELb0ELb1ELb0ELb1ELb1ELb1ELb1ELb0EEENS1_21CollectiveEpilogueFwdINS6_IJSA_SC_SB_EEES9_SE_SG_Li256ELb1ELb1ELb1ELb0EEENS1_36VarlenDynamicPersistentTileSchedulerILi128ELi80ELi256ELi128ELb1ELb1ELb1ELb0ELb1ELb1EEEEEEEEEvNT_6ParamsE,"ax",@progbits
	.align	128
.text._ZN7cutlass13device_kernelIN5flash11enable_sm90INS1_16FlashAttnFwdSm90INS1_25CollectiveMainloopFwdSm90ILi2EN4cute5tupleIJNS5_1CILi1EEES8_S8_EEENS6_IJNS7_ILi128EEENS7_ILi80EEENS7_ILi256EEEEEELi256ENS_6half_tEfNS_4arch4Sm90ELb0ELb0ELb1ELb1ELb0ELb1ELb0ELb1ELb1ELb1ELb1ELb0EEENS1_21CollectiveEpilogueFwdINS6_IJSA_SC_SB_EEES9_SE_SG_Li256ELb1ELb1ELb1ELb0EEENS1_36VarlenDynamicPersistentTileSchedulerILi128ELi80ELi256ELi128ELb1ELb1ELb1ELb0ELb1ELb1EEEEEEEEEvNT_6ParamsE:
        .type           _ZN7cutlass13device_kernelIN5flash11enable_sm90INS1_16FlashAttnFwdSm90INS1_25CollectiveMainloopFwdSm90ILi2EN4cute5tupleIJNS5_1CILi1EEES8_S8_EEENS6_IJNS7_ILi128EEENS7_ILi80EEENS7_ILi256EEEEEELi256ENS_6half_tEfNS_4arch4Sm90ELb0ELb0ELb1ELb1ELb0ELb1ELb0ELb1ELb1ELb1ELb1ELb0EEENS1_21CollectiveEpilogueFwdINS6_IJSA_SC_SB_EEES9_SE_SG_Li256ELb1ELb1ELb1ELb0EEENS1_36VarlenDynamicPersistentTileSchedulerILi128ELi80ELi256ELi128ELb1ELb1ELb1ELb0ELb1ELb1EEEEEEEEEvNT_6ParamsE,@function
        .size           _ZN7cutlass13device_kernelIN5flash11enable_sm90INS1_16FlashAttnFwdSm90INS1_25CollectiveMainloopFwdSm90ILi2EN4cute5tupleIJNS5_1CILi1EEES8_S8_EEENS6_IJNS7_ILi128EEENS7_ILi80EEENS7_ILi256EEEEEELi256ENS_6half_tEfNS_4arch4Sm90ELb0ELb0ELb1ELb1ELb0ELb1ELb0ELb1ELb1ELb1ELb1ELb0EEENS1_21CollectiveEpilogueFwdINS6_IJSA_SC_SB_EEES9_SE_SG_Li256ELb1ELb1ELb1ELb0EEENS1_36VarlenDynamicPersistentTileSchedulerILi128ELi80ELi256ELi128ELb1ELb1ELb1ELb0ELb1ELb1EEEEEEEEEvNT_6ParamsE,(.L_x_11 - _ZN7cutlass13device_kernelIN5flash11enable_sm90INS1_16FlashAttnFwdSm90INS1_25CollectiveMainloopFwdSm90ILi2EN4cute5tupleIJNS5_1CILi1EEES8_S8_EEENS6_IJNS7_ILi128EEENS7_ILi80EEENS7_ILi256EEEEEELi256ENS_6half_tEfNS_4arch4Sm90ELb0ELb0ELb1ELb1ELb0ELb1ELb0ELb1ELb1ELb1ELb1ELb0EEENS1_21CollectiveEpilogueFwdINS6_IJSA_SC_SB_EEES9_SE_SG_Li256ELb1ELb1ELb1ELb0EEENS1_36VarlenDynamicPersistentTileSchedulerILi128ELi80ELi256ELi128ELb1ELb1ELb1ELb0ELb1ELb1EEEEEEEEEvNT_6ParamsE)
        .other          _ZN7cutlass13device_kernelIN5flash11enable_sm90INS1_16FlashAttnFwdSm90INS1_25CollectiveMainloopFwdSm90ILi2EN4cute5tupleIJNS5_1CILi1EEES8_S8_EEENS6_IJNS7_ILi128EEENS7_ILi80EEENS7_ILi256EEEEEELi256ENS_6half_tEfNS_4arch4Sm90ELb0ELb0ELb1ELb1ELb0ELb1ELb0ELb1ELb1ELb1ELb1ELb0EEENS1_21CollectiveEpilogueFwdINS6_IJSA_SC_SB_EEES9_SE_SG_Li256ELb1ELb1ELb1ELb0EEENS1_36VarlenDynamicPersistentTileSchedulerILi128ELi80ELi256ELi128ELb1ELb1ELb1ELb0ELb1ELb1EEEEEEEEEvNT_6ParamsE,@"STO_CUDA_ENTRY STV_DEFAULT"
_ZN7cutlass13device_kernelIN5flash11enable_sm90INS1_16FlashAttnFwdSm90INS1_25CollectiveMainloopFwdSm90ILi2EN4cute5tupleIJNS5_1CILi1EEES8_S8_EEENS6_IJNS7_ILi128EEENS7_ILi80EEENS7_ILi256EEEEEELi256ENS_6half_tEfNS_4arch4Sm90ELb0ELb0ELb1ELb1ELb0ELb1ELb0ELb1ELb1ELb1ELb1ELb0EEENS1_21CollectiveEpilogueFwdINS6_IJSA_SC_SB_EEES9_SE_SG_Li256ELb1ELb1ELb1ELb0EEENS1_36VarlenDynamicPersistentTileSchedulerILi128ELi80ELi256ELi128ELb1ELb1ELb1ELb0ELb1ELb1EEEEEEEEEvNT_6ParamsE:
[----:B------:R-:W-:Y:S01]  /*0000*/  LDC R1, c[0x0][0x37c] ;  /* 0x0000df00ff017b82 */ /* 0x000fe20000000800 */
[----:B------:R-:W-:Y:S05]  /*0010*/  EXIT ;  /* 0x000000000000794d */ /* 0x000fea0003800000 */
.L_x_2:
        /* <DEDUP_REMOVED lines=14> */
.L_x_11:


//--------------------- .text._ZN7cutlass13device_kernelIN5flash11enable_sm90INS1_16FlashAttnFwdSm90INS1_25CollectiveMainloopFwdSm90ILi2EN4cute5tupleIJNS5_1CILi1EEES8_S8_EEENS6_IJNS7_ILi128EEENS7_ILi64EEENS7_ILi256EEEEEELi256ENS_6half_tEfNS_4arch4Sm90ELb0ELb1ELb1ELb0ELb0ELb0ELb0ELb1ELb1ELb1ELb1ELb0EEENS1_21CollectiveEpilogueFwdINS6_IJSA_SC_SB_EEES9_SE_SG_Li256ELb0ELb1ELb1ELb0EEENS1_19SingleTileSchedulerILb0ELb1ELb1ELi128EEEEEEEEEvNT_6ParamsE --------------------------
	.section	.text._ZN7cutlass13device_kernelIN5flash11enable_sm90INS1_16FlashAttnFwdSm90INS1_25CollectiveMainloopFwdSm90ILi2EN4cute5tupleIJNS5_1CILi1EEES8_S8_EEENS6_IJNS7_ILi128EEENS7_ILi64EEENS7_ILi256EEEEEELi256ENS_6half_tEfNS_4arch4Sm90ELb0ELb1ELb1ELb0ELb0ELb0ELb0ELb1ELb1ELb1ELb1ELb0EEENS1_21CollectiveEpilogueFwdINS6_IJSA_SC_SB_EEES9_SE_SG_Li256ELb0ELb1ELb1ELb0EEENS1_19SingleTileSchedulerILb0ELb1ELb1ELi128EEEEEEEEEvNT_6ParamsE,"ax",@progbits
	.align	128
.text._ZN7cutlass13device_kernelIN5flash11enable_sm90INS1_16FlashAttnFwdSm90INS1_25CollectiveMainloopFwdSm90ILi2EN4cute5tupleIJNS5_1CILi1EEES8_S8_EEENS6_IJNS7_ILi128EEENS7_ILi64EEENS7_ILi256EEEEEELi256ENS_6half_tEfNS_4arch4Sm90ELb0ELb1ELb1ELb0ELb0ELb0ELb0ELb1ELb1ELb1ELb1ELb0EEENS1_21CollectiveEpilogueFwdINS6_IJSA_SC_SB_EEES9_SE_SG_Li256ELb0ELb1ELb1ELb0EEENS1_19SingleTileSchedulerILb0ELb1ELb1ELi128EEEEEEEEEvNT_6ParamsE:
        .type           _ZN7cutlass13device_kernelIN5flash11enable_sm90INS1_16FlashAttnFwdSm90INS1_25CollectiveMainloopFwdSm90ILi2EN4cute5tupleIJNS5_1CILi1EEES8_S8_EEENS6_IJNS7_ILi128EEENS7_ILi64EEENS7_ILi256EEEEEELi256ENS_6half_tEfNS_4arch4Sm90ELb0ELb1ELb1ELb0ELb0ELb0ELb0ELb1ELb1ELb1ELb1ELb0EEENS1_21CollectiveEpilogueFwdINS6_IJSA_SC_SB_EEES9_SE_SG_Li256ELb0ELb1ELb1ELb0EEENS1_19SingleTileSchedulerILb0ELb1ELb1ELi128EEEEEEEEEvNT_6ParamsE,@function
        .size           _ZN7cutlass13device_kernelIN5flash11enable_sm90INS1_16FlashAttnFwdSm90INS1_25CollectiveMainloopFwdSm90ILi2EN4cute5tupleIJNS5_1CILi1EEES8_S8_EEENS6_IJNS7_ILi128EEENS7_ILi64EEENS7_ILi256EEEEEELi256ENS_6half_tEfNS_4arch4Sm90ELb0ELb1ELb1ELb0ELb0ELb0ELb0ELb1ELb1ELb1ELb1ELb0EEENS1_21CollectiveEpilogueFwdINS6_IJSA_SC_SB_EEES9_SE_SG_Li256ELb0ELb1ELb1ELb0EEENS1_19SingleTileSchedulerILb0ELb1ELb1ELi128EEEEEEEEEvNT_6ParamsE,(.L_x_12 - _ZN7cutlass13device_kernelIN5flash11enable_sm90INS1_16FlashAttnFwdSm90INS1_25CollectiveMainloopFwdSm90ILi2EN4cute5tupleIJNS5_1CILi1EEES8_S8_EEENS6_IJNS7_ILi128EEENS7_ILi64EEENS7_ILi256EEEEEELi256ENS_6half_tEfNS_4arch4Sm90ELb0ELb1ELb1ELb0ELb0ELb0ELb0ELb1ELb1ELb1ELb1ELb0EEENS1_21CollectiveEpilogueFwdINS6_IJSA_SC_SB_EEES9_SE_SG_Li256ELb0ELb1ELb1ELb0EEENS1_19SingleTileSchedulerILb0ELb1ELb1ELi128EEEEEEEEEvNT_6ParamsE)
        .other          _ZN7cutlass13device_kernelIN5flash11enable_sm90INS1_16FlashAttnFwdSm90INS1_25CollectiveMainloopFwdSm90ILi2EN4cute5tupleIJNS5_1CILi1EEES8_S8_EEENS6_IJNS7_ILi128EEENS7_ILi64EEENS7_ILi256EEEEEELi256ENS_6half_tEfNS_4arch4Sm90ELb0ELb1ELb1ELb0ELb0ELb0ELb0ELb1ELb1ELb1ELb1ELb0EEENS1_21CollectiveEpilogueFwdINS6_IJSA_SC_SB_EEES9_SE_SG_Li256ELb0ELb1ELb1ELb0EEENS1_19SingleTileSchedulerILb0ELb1ELb1ELi128EEEEEEEEEvNT_6ParamsE,@"STO_CUDA_ENTRY STV_DEFAULT"
_ZN7cutlass13device_kernelIN5flash11enable_sm90INS1_16FlashAttnFwdSm90INS1_25CollectiveMainloopFwdSm90ILi2EN4cute5tupleIJNS5_1CILi1EEES8_S8_EEENS6_IJNS7_ILi128EEENS7_ILi64EEENS7_ILi256EEEEEELi256ENS_6half_tEfNS_4arch4Sm90ELb0ELb1ELb1ELb0ELb0ELb0ELb0ELb1ELb1ELb1ELb1ELb0EEENS1_21CollectiveEpilogueFwdINS6_IJSA_SC_SB_EEES9_SE_SG_Li256ELb0ELb1ELb1ELb0EEENS1_19SingleTileSchedulerILb0ELb1ELb1ELi128EEEEEEEEEvNT_6ParamsE:
[----:B------:R-:W-:Y:S01]  /*0000*/  LDC R1, c[0x0][0x37c] ;  /* 0x0000df00ff017b82 */ /* 0x000fe20000000800 */
[----:B------:R-:W-:Y:S05]  /*0010*/  EXIT ;  /* 0x000000000000794d */ /* 0x000fea0003800000 */
.L_x_3:
        /* <DEDUP_REMOVED lines=14> */
.L_x_12:


//--------------------- .text._ZN7cutlass13device_kernelIN5flash11enable_sm90INS1_16FlashAttnFwdSm90INS1_25CollectiveMainloopFwdSm90ILi2EN4cute5tupleIJNS5_1CILi1EEES8_S8_EEENS6_IJNS7_ILi128EEENS7_ILi64EEENS7_ILi256EEEEEELi256ENS_6half_tEfNS_4arch4Sm90ELb0ELb1ELb1ELb1ELb0ELb0ELb0ELb1ELb1ELb1ELb1ELb0EEENS1_21CollectiveEpilogueFwdINS6_IJSA_SC_SB_EEES9_SE_SG_Li256ELb1ELb1ELb1ELb0EEENS1_36VarlenDynamicPersistentTileSchedulerILi128ELi64ELi256ELi128ELb1ELb1ELb1ELb1ELb0ELb1EEEEEEEEEvNT_6ParamsE --------------------------
	.section	.text._ZN7cutlass13device_kernelIN5flash11enable_sm90INS1_16FlashAttnFwdSm90INS1_25CollectiveMainloopFwdSm90ILi2EN4cute5tupleIJNS5_1CILi1EEES8_S8_EEENS6_IJNS7_ILi128EEENS7_ILi64EEENS7_ILi256EEEEEELi256ENS_6half_tEfNS_4arch4Sm90ELb0ELb1ELb1ELb1ELb0ELb0ELb0ELb1ELb1ELb1ELb1ELb0EEENS1_21CollectiveEpilogueFwdINS6_IJSA_SC_SB_EEES9_SE_SG_Li256ELb1ELb1ELb1ELb0EEENS1_36VarlenDynamicPersistentTileSchedulerILi128ELi64ELi256ELi128ELb1ELb1ELb1ELb1ELb0ELb1EEEEEEEEEvNT_6ParamsE,"ax",@progbits
	.align	128
.text._ZN7cutlass13device_kernelIN5flash11enable_sm90INS1_16FlashAttnFwdSm90INS1_25CollectiveMainloopFwdSm90ILi2EN4cute5tupleIJNS5_1CILi1EEES8_S8_EEENS6_IJNS7_ILi128EEENS7_ILi64EEENS7_ILi256EEEEEELi256ENS_6half_tEfNS_4arch4Sm90ELb0ELb1ELb1ELb1ELb0ELb0ELb0ELb1ELb1ELb1ELb1ELb0EEENS1_21CollectiveEpilogueFwdINS6_IJSA_SC_SB_EEES9_SE_SG_Li256ELb1ELb1ELb1ELb0EEENS1_36VarlenDynamicPersistentTileSchedulerILi128ELi64ELi256ELi128ELb1ELb1ELb1ELb1ELb0ELb1EEEEEEEEEvNT_6ParamsE:
        .type           _ZN7cutlass13device_kernelIN5flash11enable_sm90INS1_16FlashAttnFwdSm90INS1_25CollectiveMainloopFwdSm90ILi2EN4cute5tupleIJNS5_1CILi1EEES8_S8_EEENS6_IJNS7_ILi128EEENS7_ILi64EEENS7_ILi256EEEEEELi256ENS_6half_tEfNS_4arch4Sm90ELb0ELb1ELb1ELb1ELb0ELb0ELb0ELb1ELb1ELb1ELb1ELb0EEENS1_21CollectiveEpilogueFwdINS6_IJSA_SC_SB_EEES9_SE_SG_Li256ELb1ELb1ELb1ELb0EEENS1_36VarlenDynamicPersistentTileSchedulerILi128ELi64ELi256ELi128ELb1ELb1ELb1ELb1ELb0ELb1EEEEEEEEEvNT_6ParamsE,@function
        .size           _ZN7cutlass13device_kernelIN5flash11enable_sm90INS1_16FlashAttnFwdSm90INS1_25CollectiveMainloopFwdSm90ILi2EN4cute5tupleIJNS5_1CILi1EEES8_S8_EEENS6_IJNS7_ILi128EEENS7_ILi64EEENS7_ILi256EEEEEELi256ENS_6half_tEfNS_4arch4Sm90ELb0ELb1ELb1ELb1ELb0ELb0ELb0ELb1ELb1ELb1ELb1ELb0EEENS1_21CollectiveEpilogueFwdINS6_IJSA_SC_SB_EEES9_SE_SG_Li256ELb1ELb1ELb1ELb0EEENS1_36VarlenDynamicPersistentTileSchedulerILi128ELi64ELi256ELi128ELb1ELb1ELb1ELb1ELb0ELb1EEEEEEEEEvNT_6ParamsE,(.L_x_13 - _ZN7cutlass13device_kernelIN5flash11enable_sm90INS1_16FlashAttnFwdSm90INS1_25CollectiveMainloopFwdSm90ILi2EN4cute5tupleIJNS5_1CILi1EEES8_S8_EEENS6_IJNS7_ILi128EEENS7_ILi64EEENS7_ILi256EEEEEELi256ENS_6half_tEfNS_4arch4Sm90ELb0ELb1ELb1ELb1ELb0ELb0ELb0ELb1ELb1ELb1ELb1ELb0EEENS1_21CollectiveEpilogueFwdINS6_IJSA_SC_SB_EEES9_SE_SG_Li256ELb1ELb1ELb1ELb0EEENS1_36VarlenDynamicPersistentTileSchedulerILi128ELi64ELi256ELi128ELb1ELb1ELb1ELb1ELb0ELb1EEEEEEEEEvNT_6ParamsE)
        .other          _ZN7cutlass13device_kernelIN5flash11enable_sm90INS1_16FlashAttnFwdSm90INS1_25CollectiveMainloopFwdSm90ILi2EN4cute5tupleIJNS5_1CILi1EEES8_S8_EEENS6_IJNS7_ILi128EEENS7_ILi64EEENS7_ILi256EEEEEELi256ENS_6half_tEfNS_4arch4Sm90ELb0ELb1ELb1ELb1ELb0ELb0ELb0ELb1ELb1ELb1ELb1ELb0EEENS1_21CollectiveEpilogueFwdINS6_IJSA_SC_SB_EEES9_SE_SG_Li256ELb1ELb1ELb1ELb0EEENS1_36VarlenDynamicPersistentTileSchedulerILi128ELi64ELi256ELi128ELb1ELb1ELb1ELb1ELb0ELb1EEEEEEEEEvNT_6ParamsE,@"STO_CUDA_ENTRY STV_DEFAULT"
_ZN7cutlass13device_kernelIN5flash11enable_sm90INS1_16FlashAttnFwdSm90INS1_25CollectiveMainloopFwdSm90ILi2EN4cute5tupleIJNS5_1CILi1EEES8_S8_EEENS6_IJNS7_ILi128EEENS7_ILi64EEENS7_ILi256EEEEEELi256ENS_6half_tEfNS_4arch4Sm90ELb0ELb1ELb1ELb1ELb0ELb0ELb0ELb1ELb1ELb1ELb1ELb0EEENS1_21CollectiveEpilogueFwdINS6_IJSA_SC_SB_EEES9_SE_SG_Li256ELb1ELb1ELb1ELb0EEENS1_36VarlenDynamicPersistentTileSchedulerILi128ELi64ELi256ELi128ELb1ELb1ELb1ELb1ELb0ELb1EEEEEEEEEvNT_6ParamsE:
[----:B------:R-:W-:Y:S01]  /*0000*/  LDC R1, c[0x0][0x37c] ;  /* 0x0000df00ff017b82 */ /* 0x000fe20000000800 */
[----:B------:R-:W-:Y:S05]  /*0010*/  EXIT ;  /* 0x000000000000794d */ /* 0x000fea0003800000 */
.L_x_4:
        /* <DEDUP_REMOVED lines=14> */
.L_x_13:


//--------------------- .text._ZN7cutlass13device_kernelIN5flash11enable_sm90INS1_16FlashAttnFwdSm90INS1_25CollectiveMainloopFwdSm90ILi2EN4cute5tupleIJNS5_1CILi1EEES8_S8_EEENS6_IJNS7_ILi128EEENS7_ILi64EEENS7_ILi256EEEEEELi256ENS_6half_tEfNS_4arch4Sm90ELb0ELb1ELb1ELb1ELb0ELb1ELb0ELb1ELb1ELb1ELb1ELb0EEENS1_21CollectiveEpilogueFwdINS6_IJSA_SC_SB_EEES9_SE_SG_Li256ELb1ELb1ELb1ELb0EEENS1_36VarlenDynamicPersistentTileSchedulerILi128ELi64ELi256ELi128ELb1ELb1ELb1ELb1ELb0ELb1EEEEEEEEEvNT_6ParamsE --------------------------
	.section	.text._ZN7cutlass13device_kernelIN5flash11enable_sm90INS1_16FlashAttnFwdSm90INS1_25CollectiveMainloopFwdSm90ILi2EN4cute5tupleIJNS5_1CILi1EEES8_S8_EEENS6_IJNS7_ILi128EEENS7_ILi64EEENS7_ILi256EEEEEELi256ENS_6half_tEfNS_4arch4Sm90ELb0ELb1ELb1ELb1ELb0ELb1ELb0ELb1ELb1ELb1ELb1ELb0EEENS1_21CollectiveEpilogueFwdINS6_IJSA_SC_SB_EEES9_SE_SG_Li256ELb1ELb1ELb1ELb0EEENS1_36VarlenDynamicPersistentTileSchedulerILi128ELi64ELi256ELi128ELb1ELb1ELb1ELb1ELb0ELb1EEEEEEEEEvNT_6ParamsE,"ax",@progbits
	.align	128
.text._ZN7cutlass13device_kernelIN5flash11enable_sm90INS1_16FlashAttnFwdSm90INS1_25CollectiveMainloopFwdSm90ILi2EN4cute5tupleIJNS5_1CILi1EEES8_S8_EEENS6_IJNS7_ILi128EEENS7_ILi64EEENS7_ILi256EEEEEELi256ENS_6half_tEfNS_4arch4Sm90ELb0ELb1ELb1ELb1ELb0ELb1ELb0ELb1ELb1ELb1ELb1ELb0EEENS1_21CollectiveEpilogueFwdINS6_IJSA_SC_SB_EEES9_SE_SG_Li256ELb1ELb1ELb1ELb0EEENS1_36VarlenDynamicPersistentTileSchedulerILi128ELi64ELi256ELi128ELb1ELb1ELb1ELb1ELb0ELb1EEEEEEEEEvNT_6ParamsE:
        .type           _ZN7cutlass13device_kernelIN5flash11enable_sm90INS1_16FlashAttnFwdSm90INS1_25CollectiveMainloopFwdSm90ILi2EN4cute5tupleIJNS5_1CILi1EEES8_S8_EEENS6_IJNS7_ILi128EEENS7_ILi64EEENS7_ILi256EEEEEELi256ENS_6half_tEfNS_4arch4Sm90ELb0ELb1ELb1ELb1ELb0ELb1ELb0ELb1ELb1ELb1ELb1ELb0EEENS1_21CollectiveEpilogueFwdINS6_IJSA_SC_SB_EEES9_SE_SG_Li256ELb1ELb1ELb1ELb0EEENS1_36VarlenDynamicPersistentTileSchedulerILi128ELi64ELi256ELi128ELb1ELb1ELb1ELb1ELb0ELb1EEEEEEEEEvNT_6ParamsE,@function
        .size           _ZN7cutlass13device_kernelIN5flash11enable_sm90INS1_16FlashAttnFwdSm90INS1_25CollectiveMainloopFwdSm90ILi2EN4cute5tupleIJNS5_1CILi1EEES8_S8_EEENS6_IJNS7_ILi128EEENS7_ILi64EEENS7_ILi256EEEEEELi256ENS_6half_tEfNS_4arch4Sm90ELb0ELb1ELb1ELb1ELb0ELb1ELb0ELb1ELb1ELb1ELb1ELb0EEENS1_21CollectiveEpilogueFwdINS6_IJSA_SC_SB_EEES9_SE_SG_Li256ELb1ELb1ELb1ELb0EEENS1_36VarlenDynamicPersistentTileSchedulerILi128ELi64ELi256ELi128ELb1ELb1ELb1ELb1ELb0ELb1EEEEEEEEEvNT_6ParamsE,(.L_x_14 - _ZN7cutlass13device_kernelIN5flash11enable_sm90INS1_16FlashAttnFwdSm90INS1_25CollectiveMainloopFwdSm90ILi2EN4cute5tupleIJNS5_1CILi1EEES8_S8_EEENS6_IJNS7_ILi128EEENS7_ILi64EEENS7_ILi256EEEEEELi256ENS_6half_tEfNS_4arch4Sm90ELb0ELb1ELb1ELb1ELb0ELb1ELb0ELb1ELb1ELb1ELb1ELb0EEENS1_21CollectiveEpilogueFwdINS6_IJSA_SC_SB_EEES9_SE_SG_Li256ELb1ELb1ELb1ELb0EEENS1_36VarlenDynamicPersistentTileSchedulerILi128ELi64ELi256ELi128ELb1ELb1ELb1ELb1ELb0ELb1EEEEEEEEEvNT_6ParamsE)
        .other          _ZN7cutlass13device_kernelIN5flash11enable_sm90INS1_16FlashAttnFwdSm90INS1_25CollectiveMainloopFwdSm90ILi2EN4cute5tupleIJNS5_1CILi1EEES8_S8_EEENS6_IJNS7_ILi128EEENS7_ILi64EEENS7_ILi256EEEEEELi256ENS_6half_tEfNS_4arch4Sm90ELb0ELb1ELb1ELb1ELb0ELb1ELb0ELb1ELb1ELb1ELb1ELb0EEENS1_21CollectiveEpilogueFwdINS6_IJSA_SC_SB_EEES9_SE_SG_Li256ELb1ELb1ELb1ELb0EEENS1_36VarlenDynamicPersistentTileSchedulerILi128ELi64ELi256ELi128ELb1ELb1ELb1ELb1ELb0ELb1EEEEEEEEEvNT_6ParamsE,@"STO_CUDA_ENTRY STV_DEFAULT"
_ZN7cutlass13device_kernelIN5flash11enable_sm90INS1_16FlashAttnFwdSm90INS1_25CollectiveMainloopFwdSm90ILi2EN4cute5tupleIJNS5_1CILi1EEES8_S8_EEENS6_IJNS7_ILi128EEENS7_ILi64EEENS7_ILi256EEEEEELi256ENS_6half_tEfNS_4arch4Sm90ELb0ELb1ELb1ELb1ELb0ELb1ELb0ELb1ELb1ELb1ELb1ELb0EEENS1_21CollectiveEpilogueFwdINS6_IJSA_SC_SB_EEES9_SE_SG_Li256ELb1ELb1ELb1ELb0EEENS1_36VarlenDynamicPersistentTileSchedulerILi128ELi64ELi256ELi128ELb1ELb1ELb1ELb1ELb0ELb1EEEEEEEEEvNT_6ParamsE:
[----:B------:R-:W-:Y:S01]  /*0000*/  LDC R1, c[0x0][0x37c] ;  /* 0x0000df00ff017b82 */ /* 0x000fe20000000800 */
[----:B------:R-:W-:Y:S05]  /*0010*/  EXIT ;  /* 0x000000000000794d */ /* 0x000fea0003800000 */
.L_x_5:
        /* <DEDUP_REMOVED lines=14> */
.L_x_14:


//--------------------- .text._ZN7cutlass13device_kernelIN5flash11enable_sm90INS1_16FlashAttnFwdSm90INS1_25CollectiveMainloopFwdSm90ILi2EN4cute5tupleIJNS5_1CILi1EEES8_S8_EEENS6_IJNS7_ILi128EEENS7_ILi80EEENS7_ILi256EEEEEELi256ENS_6half_tEfNS_4arch4Sm90ELb1ELb0ELb1ELb0ELb0ELb0ELb0ELb1ELb1ELb1ELb1ELb0EEENS1_21CollectiveEpilogueFwdINS6_IJSA_SC_SB_EEES9_SE_SG_Li256ELb0ELb1ELb1ELb0EEENS1_19SingleTileSchedulerILb0ELb1ELb1ELi128EEEEEEEEEvNT_6ParamsE --------------------------
	.section	.text._ZN7cutlass13device_kernelIN5flash11enable_sm90INS1_16FlashAttnFwdSm90INS1_25CollectiveMainloopFwdSm90ILi2EN4cute5tupleIJNS5_1CILi1EEES8_S8_EEENS6_IJNS7_ILi128EEENS7_ILi80EEENS7_ILi256EEEEEELi256ENS_6half_tEfNS_4arch4Sm90ELb1ELb0ELb1ELb0ELb0ELb0ELb0ELb1ELb1ELb1ELb1ELb0EEENS1_21CollectiveEpilogueFwdINS6_IJSA_SC_SB_EEES9_SE_SG_Li256ELb0ELb1ELb1ELb0EEENS1_19SingleTileSchedulerILb0ELb1ELb1ELi128EEEEEEEEEvNT_6ParamsE,"ax",@progbits
	.align	128
.text._ZN7cutlass13device_kernelIN5flash11enable_sm90INS1_16FlashAttnFwdSm90INS1_25CollectiveMainloopFwdSm90ILi2EN4cute5tupleIJNS5_1CILi1EEES8_S8_EEENS6_IJNS7_ILi128EEENS7_ILi80EEENS7_ILi256EEEEEELi256ENS_6half_tEfNS_4arch4Sm90ELb1ELb0ELb1ELb0ELb0ELb0ELb0ELb1ELb1ELb1ELb1ELb0EEENS1_21CollectiveEpilogueFwdINS6_IJSA_SC_SB_EEES9_SE_SG_Li256ELb0ELb1ELb1ELb0EEENS1_19SingleTileSchedulerILb0ELb1ELb1ELi128EEEEEEEEEvNT_6ParamsE:
        .type           _ZN7cutlass13device_kernelIN5flash11enable_sm90INS1_16FlashAttnFwdSm90INS1_25CollectiveMainloopFwdSm90ILi2EN4cute5tupleIJNS5_1CILi1EEES8_S8_EEENS6_IJNS7_ILi128EEENS7_ILi80EEENS7_ILi256EEEEEELi256ENS_6half_tEfNS_4arch4Sm90ELb1ELb0ELb1ELb0ELb0ELb0ELb0ELb1ELb1ELb1ELb1ELb0EEENS1_21CollectiveEpilogueFwdINS6_IJSA_SC_SB_EEES9_SE_SG_Li256ELb0ELb1ELb1ELb0EEENS1_19SingleTileSchedulerILb0ELb1ELb1ELi128EEEEEEEEEvNT_6ParamsE,@function
        .size           _ZN7cutlass13device_kernelIN5flash11enable_sm90INS1_16FlashAttnFwdSm90INS1_25CollectiveMainloopFwdSm90ILi2EN4cute5tupleIJNS5_1CILi1EEES8_S8_EEENS6_IJNS7_ILi128EEENS7_ILi80EEENS7_ILi256EEEEEELi256ENS_6half_tEfNS_4arch4Sm90ELb1ELb0ELb1ELb0ELb0ELb0ELb0ELb1ELb1ELb1ELb1ELb0EEENS1_21CollectiveEpilogueFwdINS6_IJSA_SC_SB_EEES9_SE_SG_Li256ELb0ELb1ELb1ELb0EEENS1_19SingleTileSchedulerILb0ELb1ELb1ELi128EEEEEEEEEvNT_6ParamsE,(.L_x_15 - _ZN7cutlass13device_kernelIN5flash11enable_sm90INS1_16FlashAttnFwdSm90INS1_25CollectiveMainloopFwdSm90ILi2EN4cute5tupleIJNS5_1CILi1EEES8_S8_EEENS6_IJNS7_ILi128EEENS7_ILi80EEENS7_ILi256EEEEEELi256ENS_6half_tEfNS_4arch4Sm90ELb1ELb0ELb1ELb0ELb0ELb0ELb0ELb1ELb1ELb1ELb1ELb0EEENS1_21CollectiveEpilogueFwdINS6_IJSA_SC_SB_EEES9_SE_SG_Li256ELb0ELb1ELb1ELb0EEENS1_19SingleTileSchedulerILb0ELb1ELb1ELi128EEEEEEEEEvNT_6ParamsE)
        .other          _ZN7cutlass13device_kernelIN5flash11enable_sm90INS1_16FlashAttnFwdSm90INS1_25CollectiveMainloopFwdSm90ILi2EN4cute5tupleIJNS5_1CILi1EEES8_S8_EEENS6_IJNS7_ILi128EEENS7_ILi80EEENS7_ILi256EEEEEELi256ENS_6half_tEfNS_4arch4Sm90ELb1ELb0ELb1ELb0ELb0ELb0ELb0ELb1ELb1ELb1ELb1ELb0EEENS1_21CollectiveEpilogueFwdINS6_IJSA_SC_SB_EEES9_SE_SG_Li256ELb0ELb1ELb1ELb0EEENS1_19SingleTileSchedulerILb0ELb1ELb1ELi128EEEEEEEEEvNT_6ParamsE,@"STO_CUDA_ENTRY STV_DEFAULT"
_ZN7cutlass13device_kernelIN5flash11enable_sm90INS1_16FlashAttnFwdSm90INS1_25CollectiveMainloopFwdSm90ILi2EN4cute5tupleIJNS5_1CILi1EEES8_S8_EEENS6_IJNS7_ILi128EEENS7_ILi80EEENS7_ILi256EEEEEELi256ENS_6half_tEfNS_4arch4Sm90ELb1ELb0ELb1ELb0ELb0ELb0ELb0ELb1ELb1ELb1ELb1ELb0EEENS1_21CollectiveEpilogueFwdINS6_IJSA_SC_SB_EEES9_SE_SG_Li256ELb0ELb1ELb1ELb0EEENS1_19SingleTileSchedulerILb0ELb1ELb1ELi128EEEEEEEEEvNT_6ParamsE:
[----:B------:R-:W-:Y:S01]  /*0000*/  LDC R1, c[0x0][0x37c] ;  /* 0x0000df00ff017b82 */ /* 0x000fe20000000800 */
[----:B------:R-:W-:Y:S05]  /*0010*/  EXIT ;  /* 0x000000000000794d */ /* 0x000fea0003800000 */
.L_x_6:
        /* <DEDUP_REMOVED lines=14> */
.L_x_15:


//--------------------- .text._ZN7cutlass13device_kernelIN5flash11enable_sm90INS1_16FlashAttnFwdSm90INS1_25CollectiveMainloopFwdSm90ILi2EN4cute5tupleIJNS5_1CILi1EEES8_S8_EEENS6_IJNS7_ILi128EEENS7_ILi80EEENS7_ILi256EEEEEELi256ENS_6half_tEfNS_4arch4Sm90ELb1ELb0ELb1ELb1ELb0ELb0ELb0ELb1ELb1ELb1ELb1ELb0EEENS1_21CollectiveEpilogueFwdINS6_IJSA_SC_SB_EEES9_SE_SG_Li256ELb1ELb1ELb1ELb0EEENS1_36VarlenDynamicPersistentTileSchedulerILi128ELi80ELi256ELi128ELb1ELb1ELb1ELb1ELb1ELb1EEEEEEEEEvNT_6ParamsE --------------------------
	.section	.text._ZN7cutlass13device_kernelIN5flash11enable_sm90INS1_16FlashAttnFwdSm90INS1_25CollectiveMainloopFwdSm90ILi2EN4cute5tupleIJNS5_1CILi1EEES8_S8_EEENS6_IJNS7_ILi128EEENS7_ILi80EEENS7_ILi256EEEEEELi256ENS_6half_tEfNS_4arch4Sm90ELb1ELb0ELb1ELb1ELb0ELb0ELb0ELb1ELb1ELb1ELb1ELb0EEENS1_21CollectiveEpilogueFwdINS6_IJSA_SC_SB_EEES9_SE_SG_Li256ELb1ELb1ELb1ELb0EEENS1_36VarlenDynamicPersistentTileSchedulerILi128ELi80ELi256ELi128ELb1ELb1ELb1ELb1ELb1ELb1EEEEEEEEEvNT_6ParamsE,"ax",@progbits
	.align	128
.text._ZN7cutlass13device_kernelIN5flash11enable_sm90INS1_16FlashAttnFwdSm90INS1_25CollectiveMainloopFwdSm90ILi2EN4cute5tupleIJNS5_1CILi1EEES8_S8_EEENS6_IJNS7_ILi128EEENS7_ILi80EEENS7_ILi256EEEEEELi256ENS_6half_tEfNS_4arch4Sm90ELb1ELb0ELb1ELb1ELb0ELb0ELb0ELb1ELb1ELb1ELb1ELb0EEENS1_21CollectiveEpilogueFwdINS6_IJSA_SC_SB_EEES9_SE_SG_Li256ELb1ELb1ELb1ELb0EEENS1_36VarlenDynamicPersistentTileSchedulerILi128ELi80ELi256ELi128ELb1ELb1ELb1ELb1ELb1ELb1EEEEEEEEEvNT_6ParamsE:
        .type           _ZN7cutlass13device_kernelIN5flash11enable_sm90INS1_16FlashAttnFwdSm90INS1_25CollectiveMainloopFwdSm90ILi2EN4cute5tupleIJNS5_1CILi1EEES8_S8_EEENS6_IJNS7_ILi128EEENS7_ILi80EEENS7_ILi256EEEEEELi256ENS_6half_tEfNS_4arch4Sm90ELb1ELb0ELb1ELb1ELb0ELb0ELb0ELb1ELb1ELb1ELb1ELb0EEENS1_21CollectiveEpilogueFwdINS6_IJSA_SC_SB_EEES9_SE_SG_Li256ELb1ELb1ELb1ELb0EEENS1_36VarlenDynamicPersistentTileSchedulerILi128ELi80ELi256ELi128ELb1ELb1ELb1ELb1ELb1ELb1EEEEEEEEEvNT_6ParamsE,@function
        .size           _ZN7cutlass13device_kernelIN5flash11enable_sm90INS1_16FlashAttnFwdSm90INS1_25CollectiveMainloopFwdSm90ILi2EN4cute5tupleIJNS5_1CILi1EEES8_S8_EEENS6_IJNS7_ILi128EEENS7_ILi80EEENS7_ILi256EEEEEELi256ENS_6half_tEfNS_4arch4Sm90ELb1ELb0ELb1ELb1ELb0ELb0ELb0ELb1ELb1ELb1ELb1ELb0EEENS1_21CollectiveEpilogueFwdINS6_IJSA_SC_SB_EEES9_SE_SG_Li256ELb1ELb1ELb1ELb0EEENS1_36VarlenDynamicPersistentTileSchedulerILi128ELi80ELi256ELi128ELb1ELb1ELb1ELb1ELb1ELb1EEEEEEEEEvNT_6ParamsE,(.L_x_16 - _ZN7cutlass13device_kernelIN5flash11enable_sm90INS1_16FlashAttnFwdSm90INS1_25CollectiveMainloopFwdSm90ILi2EN4cute5tupleIJNS5_1CILi1EEES8_S8_EEENS6_IJNS7_ILi128EEENS7_ILi80EEENS7_ILi256EEEEEELi256ENS_6half_tEfNS_4arch4Sm90ELb1ELb0ELb1ELb1ELb0ELb0ELb0ELb1ELb1ELb1ELb1ELb0EEENS1_21CollectiveEpilogueFwdINS6_IJSA_SC_SB_EEES9_SE_SG_Li256ELb1ELb1ELb1ELb0EEENS1_36VarlenDynamicPersistentTileSchedulerILi128ELi80ELi256ELi128ELb1ELb1ELb1ELb1ELb1ELb1EEEEEEEEEvNT_6ParamsE)
        .other          _ZN7cutlass13device_kernelIN5flash11enable_sm90INS1_16FlashAttnFwdSm90INS1_25CollectiveMainloopFwdSm90ILi2EN4cute5tupleIJNS5_1CILi1EEES8_S8_EEENS6_IJNS7_ILi128EEENS7_ILi80EEENS7_ILi256EEEEEELi256ENS_6half_tEfNS_4arch4Sm90ELb1ELb0ELb1ELb1ELb0ELb0ELb0ELb1ELb1ELb1ELb1ELb0EEENS1_21CollectiveEpilogueFwdINS6_IJSA_SC_SB_EEES9_SE_SG_Li256ELb1ELb1ELb1ELb0EEENS1_36VarlenDynamicPersistentTileSchedulerILi128ELi80ELi256ELi128ELb1ELb1ELb1ELb1ELb1ELb1EEEEEEEEEvNT_6ParamsE,@"STO_CUDA_ENTRY STV_DEFAULT"
_ZN7cutlass13device_kernelIN5flash11enable_sm90INS1_16FlashAttnFwdSm90INS1_25CollectiveMainloopFwdSm90ILi2EN4cute5tupleIJNS5_1CILi1EEES8_S8_EEENS6_IJNS7_ILi128EEENS7_ILi80EEENS7_ILi256EEEEEELi256ENS_6half_tEfNS_4arch4Sm90ELb1ELb0ELb1ELb1ELb0ELb0ELb0ELb1ELb1ELb1ELb1ELb0EEENS1_21CollectiveEpilogueFwdINS6_IJSA_SC_SB_EEES9_SE_SG_Li256ELb1ELb1ELb1ELb0EEENS1_36VarlenDynamicPersistentTileSchedulerILi128ELi80ELi256ELi128ELb1ELb1ELb1ELb1ELb1ELb1EEEEEEEEEvNT_6ParamsE:
[----:B------:R-:W-:Y:S01]  /*0000*/  LDC R1, c[0x0][0x37c] ;  /* 0x0000df00ff017b82 */ /* 0x000fe20000000800 */
[----:B------:R-:W-:Y:S05]  /*0010*/  EXIT ;  /* 0x000000000000794d */ /* 0x000fea0003800000 */
.L_x_7:
        /* <DEDUP_REMOVED lines=14> */
.L_x_16:


//--------------------- .text._ZN7cutlass13device_kernelIN5flash11enable_sm90INS1_16FlashAttnFwdSm90INS1_25CollectiveMainloopFwdSm90ILi2EN4cute5tupleIJNS5_1CILi1EEES8_S8_EEENS6_IJNS7_ILi128EEENS7_ILi80EEENS7_ILi256EEEEEELi256ENS_6half_tEfNS_4arch4Sm90ELb1ELb0ELb1ELb1ELb0ELb1ELb0ELb1ELb1ELb1ELb1ELb0EEENS1_21CollectiveEpilogueFwdINS6_IJSA_SC_SB_EEES9_SE_SG_Li256ELb1ELb1ELb1ELb0EEENS1_36VarlenDynamicPersistentTileSchedulerILi128ELi80ELi256ELi128ELb1ELb1ELb1ELb1ELb1ELb1EEEEEEEEEvNT_6ParamsE --------------------------
	.section	.text._ZN7cutlass13device_kernelIN5flash11enable_sm90INS1_16FlashAttnFwdSm90INS1_25CollectiveMainloopFwdSm90ILi2EN4cute5tupleIJNS5_1CILi1EEES8_S8_EEENS6_IJNS7_ILi128EEENS7_ILi80EEENS7_ILi256EEEEEELi256ENS_6half_tEfNS_4arch4Sm90ELb1ELb0ELb1ELb1ELb0ELb1ELb0ELb1ELb1ELb1ELb1ELb0EEENS1_21CollectiveEpilogueFwdINS6_IJSA_SC_SB_EEES9_SE_SG_Li256ELb1ELb1ELb1ELb0EEENS1_36VarlenDynamicPersistentTileSchedulerILi128ELi80ELi256ELi128ELb1ELb1ELb1ELb1ELb1ELb1EEEEEEEEEvNT_6ParamsE,"ax",@progbits
	.align	128
.text._ZN7cutlass13device_kernelIN5flash11enable_sm90INS1_16FlashAttnFwdSm90INS1_25CollectiveMainloopFwdSm90ILi2EN4cute5tupleIJNS5_1CILi1EEES8_S8_EEENS6_IJNS7_ILi128EEENS7_ILi80EEENS7_ILi256EEEEEELi256ENS_6half_tEfNS_4arch4Sm90ELb1ELb0ELb1ELb1ELb0ELb1ELb0ELb1ELb1ELb1ELb1ELb0EEENS1_21CollectiveEpilogueFwdINS6_IJSA_SC_SB_EEES9_SE_SG_Li256ELb1ELb1ELb1ELb0EEENS1_36VarlenDynamicPersistentTileSchedulerILi128ELi80ELi256ELi128ELb1ELb1ELb1ELb1ELb1ELb1EEEEEEEEEvNT_6ParamsE:
        .type           _ZN7cutlass13device_kernelIN5flash11enable_sm90INS1_16FlashAttnFwdSm90INS1_25CollectiveMainloopFwdSm90ILi2EN4cute5tupleIJNS5_1CILi1EEES8_S8_EEENS6_IJNS7_ILi128EEENS7_ILi80EEENS7_ILi256EEEEEELi256ENS_6half_tEfNS_4arch4Sm90ELb1ELb0ELb1ELb1ELb0ELb1ELb0ELb1ELb1ELb1ELb1ELb0EEENS1_21CollectiveEpilogueFwdINS6_IJSA_SC_SB_EEES9_SE_SG_Li256ELb1ELb1ELb1ELb0EEENS1_36VarlenDynamicPersistentTileSchedulerILi128ELi80ELi256ELi128ELb1ELb1ELb1ELb1ELb1ELb1EEEEEEEEEvNT_6ParamsE,@function
        .size           _ZN7cutlass13device_kernelIN5flash11enable_sm90INS1_16FlashAttnFwdSm90INS1_25CollectiveMainloopFwdSm90ILi2EN4cute5tupleIJNS5_1CILi1EEES8_S8_EEENS6_IJNS7_ILi128EEENS7_ILi80EEENS7_ILi256EEEEEELi256ENS_6half_tEfNS_4arch4Sm90ELb1ELb0ELb1ELb1ELb0ELb1ELb0ELb1ELb1ELb1ELb1ELb0EEENS1_21CollectiveEpilogueFwdINS6_IJSA_SC_SB_EEES9_SE_SG_Li256ELb1ELb1ELb1ELb0EEENS1_36VarlenDynamicPersistentTileSchedulerILi128ELi80ELi256ELi128ELb1ELb1ELb1ELb1ELb1ELb1EEEEEEEEEvNT_6ParamsE,(.L_x_17 - _ZN7cutlass13device_kernelIN5flash11enable_sm90INS1_16FlashAttnFwdSm90INS1_25CollectiveMainloopFwdSm90ILi2EN4cute5tupleIJNS5_1CILi1EEES8_S8_EEENS6_IJNS7_ILi128EEENS7_ILi80EEENS7_ILi256EEEEEELi256ENS_6half_tEfNS_4arch4Sm90ELb1ELb0ELb1ELb1ELb0ELb1ELb0ELb1ELb1ELb1ELb1ELb0EEENS1_21CollectiveEpilogueFwdINS6_IJSA_SC_SB_EEES9_SE_SG_Li256ELb1ELb1ELb1ELb0EEENS1_36VarlenDynamicPersistentTileSchedulerILi128ELi80ELi256ELi128ELb1ELb1ELb1ELb1ELb1ELb1EEEEEEEEEvNT_6ParamsE)
        .other          _ZN7cutlass13device_kernelIN5flash11enable_sm90INS1_16FlashAttnFwdSm90INS1_25CollectiveMainloopFwdSm90ILi2EN4cute5tupleIJNS5_1CILi1EEES8_S8_EEENS6_IJNS7_ILi128EEENS7_ILi80EEENS7_ILi256EEEEEELi256ENS_6half_tEfNS_4arch4Sm90ELb1ELb0ELb1ELb1ELb0ELb1ELb0ELb1ELb1ELb1ELb1ELb0EEENS1_21CollectiveEpilogueFwdINS6_IJSA_SC_SB_EEES9_SE_SG_Li256ELb1ELb1ELb1ELb0EEENS1_36VarlenDynamicPersistentTileSchedulerILi128ELi80ELi256ELi128ELb1ELb1ELb1ELb1ELb1ELb1EEEEEEEEEvNT_6ParamsE,@"STO_CUDA_ENTRY STV_DEFAULT"
_ZN7cutlass13device_kernelIN5flash11enable_sm90INS1_16FlashAttnFwdSm90INS1_25CollectiveMainloopFwdSm90ILi2EN4cute5tupleIJNS5_1CILi1EEES8_S8_EEENS6_IJNS7_ILi128EEENS7_ILi80EEENS7_ILi256EEEEEELi256ENS_6half_tEfNS_4arch4Sm90ELb1ELb0ELb1ELb1ELb0ELb1ELb0ELb1ELb1ELb1ELb1ELb0EEENS1_21CollectiveEpilogueFwdINS6_IJSA_SC_SB_EEES9_SE_SG_Li256ELb1ELb1ELb1ELb0EEENS1_36VarlenDynamicPersistentTileSchedulerILi128ELi80ELi256ELi128ELb1ELb1ELb1ELb1ELb1ELb1EEEEEEEEEvNT_6ParamsE:
[----:B------:R-:W-:Y:S01]  /*0000*/  LDC R1, c[0x0][0x37c] ;  /* 0x0000df00ff017b82 */ /* 0x000fe20000000800 */
[----:B------:R-:W-:Y:S05]  /*0010*/  EXIT ;  /* 0x000000000000794d */ /* 0x000fea0003800000 */
.L_x_8:
        /* <DEDUP_REMOVED lines=14> */
.L_x_17:


//--------------------- .nv.shared.reserved.0     --------------------------
	.section	.nv.shared.reserved.0,"aw",@nobits
	.weak		__nv_reservedSMEM_offset_0_alias
	.size		__nv_reservedSMEM_offset_0_alias, 0, 64
	.other		__nv_reservedSMEM_offset_0_alias,@"STO_CUDA_RESERVED_SHARED STV_DEFAULT"
__nv_reservedSMEM_offset_0_alias:
	.zero		0
	.zero		64


//--------------------- .nv.global                --------------------------
	.section	.nv.global,"aw",@nobits
.nv.global:
	.type		_ZN80_INTERNAL_abbeae53_44_flash_fwd_hdim256_fp16_split_softcap_sm90_cu_49158569_32174cute1_E,@object
	.size		_ZN80_INTERNAL_abbeae53_44_flash_fwd_hdim256_fp16_split_softcap_sm90_cu_49158569_32174cute1_E,(_ZN80_INTERNAL_abbeae53_44_flash_fwd_hdim256_fp16_split_softcap_sm90_cu_49158569_32174cuda3std3__45__cpo6cbeginE - _ZN80_INTERNAL_abbeae53_44_flash_fwd_hdim256_fp16_split_softcap_sm90_cu_49158569_32174cute1_E)
_ZN80_INTERNAL_abbeae53_44_flash_fwd_hdim256_fp16_split_softcap_sm90_cu_49158569_32174cute1_E:
	.zero		1
	.type		_ZN80_INTERNAL_abbeae53_44_flash_fwd_hdim256_fp16_split_softcap_sm90_cu_49158569_32174cuda3std3__45__cpo6cbeginE,@object
	.size		_ZN80_INTERNAL_abbeae53_44_flash_fwd_hdim256_fp16_split_softcap_sm90_cu_49158569_32174cuda3std3__45__cpo6cbeginE,(_ZN80_INTERNAL_abbeae53_44_flash_fwd_hdim256_fp16_split_softcap_sm90_cu_49158569_32174cuda3std3__48in_placeE - _ZN80_INTERNAL_abbeae53_44_flash_fwd_hdim256_fp16_split_softcap_sm90_cu_49158569_32174cuda3std3__45__cpo6cbeginE)
_ZN80_INTERNAL_abbeae53_44_flash_fwd_hdim256_fp16_split_softcap_sm90_cu_49158569_32174cuda3std3__45__cpo6cbeginE:
	.zero		1
	.type		_ZN80_INTERNAL_abbeae53_44_flash_fwd_hdim256_fp16_split_softcap_sm90_cu_49158569_32174cuda3std3__48in_placeE,@object
	.size		_ZN80_INTERNAL_abbeae53_44_flash_fwd_hdim256_fp16_split_softcap_sm90_cu_49158569_32174cuda3std3__48in_placeE,(_ZN80_INTERNAL_abbeae53_44_flash_fwd_hdim256_fp16_split_softcap_sm90_cu_49158569_32174cuda3std6ranges3__45__cpo9iter_moveE - _ZN80_INTERNAL_abbeae53_44_flash_fwd_hdim256_fp16_split_softcap_sm90_cu_49158569_32174cuda3std3__48in_placeE)
_ZN80_INTERNAL_abbeae53_44_flash_fwd_hdim256_fp16_split_softcap_sm90_cu_49158569_32174cuda3std3__48in_placeE:
	.zero		1
	.type		_ZN80_INTERNAL_abbeae53_44_flash_fwd_hdim256_fp16_split_softcap_sm90_cu_49158569_32174cuda3std6ranges3__45__cpo9iter_moveE,@object
	.size		_ZN80_INTERNAL_abbeae53_44_flash_fwd_hdim256_fp16_split_softcap_sm90_cu_49158569_32174cuda3std6ranges3__45__cpo9iter_moveE,(_ZN80_INTERNAL_abbeae53_44_flash_fwd_hdim256_fp16_split_softcap_sm90_cu_49158569_32174cuda3std3__45__cpo5beginE - _ZN80_INTERNAL_abbeae53_44_flash_fwd_hdim256_fp16_split_softcap_sm90_cu_49158569_32174cuda3std6ranges3__45__cpo9iter_moveE)
_ZN80_INTERNAL_abbeae53_44_flash_fwd_hdim256_fp16_split_softcap_sm90_cu_49158569_32174cuda3std6ranges3__45__cpo9iter_moveE:
	.zero		1
	.type		_ZN80_INTERNAL_abbeae53_44_flash_fwd_hdim256_fp16_split_softcap_sm90_cu_49158569_32174cuda3std3__45__cpo5beginE,@object
	.size		_ZN80_INTERNAL_abbeae53_44_flash_fwd_hdim256_fp16_split_softcap_sm90_cu_49158569_32174cuda3std3__45__cpo5beginE,(_ZN80_INTERNAL_abbeae53_44_flash_fwd_hdim256_fp16_split_softcap_sm90_cu_49158569_32174cuda3std3__482_GLOBAL__N__abbeae53_44_flash_fwd_hdim256_fp16_split_softcap_sm90_cu_49158569_32176ignoreE - _ZN80_INTERNAL_abbeae53_44_flash_fwd_hdim256_fp16_split_softcap_sm90_cu_49158569_32174cuda3std3__45__cpo5beginE)
_ZN80_INTERNAL_abbeae53_44_flash_fwd_hdim256_fp16_split_softcap_sm90_cu_49158569_32174cuda3std3__45__cpo5beginE:
	.zero		1
	.type		_ZN80_INTERNAL_abbeae53_44_flash_fwd_hdim256_fp16_split_softcap_sm90_cu_49158569_32174cuda3std3__482_GLOBAL__N__abbeae53_44_flash_fwd_hdim256_fp16_split_softcap_sm90_cu_49158569_32176ignoreE,@object
	.size		_ZN80_INTERNAL_abbeae53_44_flash_fwd_hdim256_fp16_split_softcap_sm90_cu_49158569_32174cuda3std3__482_GLOBAL__N__abbeae53_44_flash_fwd_hdim256_fp16_split_softcap_sm90_cu_49158569_32176ignoreE,(_ZN80_INTERNAL_abbeae53_44_flash_fwd_hdim256_fp16_split_softcap_sm90_cu_49158569_32174cute7productE - _ZN80_INTERNAL_abbeae53_44_flash_fwd_hdim256_fp16_split_softcap_sm90_cu_49158569_32174cuda3std3__482_GLOBAL__N__abbeae53_44_flash_fwd_hdim256_fp16_split_softcap_sm90_cu_49158569_32176ignoreE)
_ZN80_INTERNAL_abbeae53_44_flash_fwd_hdim256_fp16_split_softcap_sm90_cu_49158569_32174cuda3std3__482_GLOBAL__N__abbeae53_44_flash_fwd_hdim256_fp16_split_softcap_sm90_cu_49158569_32176ignoreE:
	.zero		1
	.type		_ZN80_INTERNAL_abbeae53_44_flash_fwd_hdim256_fp16_split_softcap_sm90_cu_49158569_32174cute7productE,@object
	.size		_ZN80_INTERNAL_abbeae53_44_flash_fwd_hdim256_fp16_split_softcap_sm90_cu_49158569_32174cute7productE,(_ZN80_INTERNAL_abbeae53_44_flash_fwd_hdim256_fp16_split_softcap_sm90_cu_49158569_32174cuda3std3__45__cpo3endE - _ZN80_INTERNAL_abbeae53_44_flash_fwd_hdim256_fp16_split_softcap_sm90_cu_49158569_32174cute7productE)
_ZN80_INTERNAL_abbeae53_44_flash_fwd_hdim256_fp16_split_softcap_sm90_cu_49158569_32174cute7productE:
	.zero		1
	.type		_ZN80_INTERNAL_abbeae53_44_flash_fwd_hdim256_fp16_split_softcap_sm90_cu_49158569_32174cuda3std3__45__cpo3endE,@object
	.size		_ZN80_INTERNAL_abbeae53_44_flash_fwd_hdim256_fp16_split_softcap_sm90_cu_49158569_32174cuda3std3__45__cpo3endE,(_ZN80_INTERNAL_abbeae53_44_flash_fwd_hdim256_fp16_split_softcap_sm90_cu_49158569_32174cuda3std3__419piecewise_constructE - _ZN80_INTERNAL_abbeae53_44_flash_fwd_hdim256_fp16_split_softcap_sm90_cu_49158569_32174cuda3std3__45__cpo3endE)
_ZN80_INTERNAL_abbeae53_44_flash_fwd_hdim256_fp16_split_softcap_sm90_cu_49158569_32174cuda3std3__45__cpo3endE:
	.zero		1
	.type		_ZN80_INTERNAL_abbeae53_44_flash_fwd_hdim256_fp16_split_softcap_sm90_cu_49158569_32174cuda3std3__419piecewise_constructE,@object
	.size		_ZN80_INTERNAL_abbeae53_44_flash_fwd_hdim256_fp16_split_softcap_sm90_cu_49158569_32174cuda3std3__419piecewise_constructE,(_ZN80_INTERNAL_abbeae53_44_flash_fwd_hdim256_fp16_split_softcap_sm90_cu_49158569_32174cuda3std3__45__cpo4cendE - _ZN80_INTERNAL_abbeae53_44_flash_fwd_hdim256_fp16_split_softcap_sm90_cu_49158569_32174cuda3std3__419piecewise_constructE)
_ZN80_INTERNAL_abbeae53_44_flash_fwd_hdim256_fp16_split_softcap_sm90_cu_49158569_32174cuda3std3__419piecewise_constructE:
	.zero		1
	.type		_ZN80_INTERNAL_abbeae53_44_flash_fwd_hdim256_fp16_split_softcap_sm90_cu_49158569_32174cuda3std3__45__cpo4cendE,@object
	.size		_ZN80_INTERNAL_abbeae53_44_flash_fwd_hdim256_fp16_split_softcap_sm90_cu_49158569_32174cuda3std3__45__cpo4cendE,(_ZN80_INTERNAL_abbeae53_44_flash_fwd_hdim256_fp16_split_softcap_sm90_cu_49158569_32174cuda3std6ranges3__45__cpo4swapE - _ZN80_INTERNAL_abbeae53_44_flash_fwd_hdim256_fp16_split_softcap_sm90_cu_49158569_32174cuda3std3__45__cpo4cendE)
_ZN80_INTERNAL_abbeae53_44_flash_fwd_hdim256_fp16_split_softcap_sm90_cu_49158569_32174cuda3std3__45__cpo4cendE:
	.zero		1
	.type		_ZN80_INTERNAL_abbeae53_44_flash_fwd_hdim256_fp16_split_softcap_sm90_cu_49158569_32174cuda3std6ranges3__45__cpo4swapE,@object
	.size		_ZN80_INTERNAL_abbeae53_44_flash_fwd_hdim256_fp16_split_softcap_sm90_cu_49158569_32174cuda3std6ranges3__45__cpo4swapE,(.L_7 - _ZN80_INTERNAL_abbeae53_44_flash_fwd_hdim256_fp16_split_softcap_sm90_cu_49158569_32174cuda3std6ranges3__45__cpo4swapE)
_ZN80_INTERNAL_abbeae53_44_flash_fwd_hdim256_fp16_split_softcap_sm90_cu_49158569_32174cuda3std6ranges3__45__cpo4swapE:
	.zero		1
.L_7:


//--------------------- .nv.constant0._ZN7cutlass13device_kernelIN5flash11enable_sm90INS1_16FlashAttnFwdSm90INS1_25CollectiveMainloopFwdSm90ILi2EN4cute5tupleIJNS5_1CILi1EEES8_S8_EEENS6_IJNS7_ILi128EEENS7_ILi80EEENS7_ILi256EEEEEELi256ENS_6half_tEfNS_4arch4Sm90ELb0ELb0ELb1ELb0ELb0ELb0ELb0ELb1ELb1ELb1ELb1ELb0EEENS1_21CollectiveEpilogueFwdINS6_IJSA_SC_SB_EEES9_SE_SG_Li256ELb0ELb1ELb1ELb0EEENS1_19SingleTileSchedulerILb0ELb1ELb1ELi128EEEEEEEEEvNT_6ParamsE --------------------------
	.section	.nv.constant0._ZN7cutlass13device_kernelIN5flash11enable_sm90INS1_16FlashAttnFwdSm90INS1_25CollectiveMainloopFwdSm90ILi2EN4cute5tupleIJNS5_1CILi1EEES8_S8_EEENS6_IJNS7_ILi128EEENS7_ILi80EEENS7_ILi256EEEEEELi256ENS_6half_tEfNS_4arch4Sm90ELb0ELb0ELb1ELb0ELb0ELb0ELb0ELb1ELb1ELb1ELb1ELb0EEENS1_21CollectiveEpilogueFwdINS6_IJSA_SC_SB_EEES9_SE_SG_Li256ELb0ELb1ELb1ELb0EEENS1_19SingleTileSchedulerILb0ELb1ELb1ELi128EEEEEEEEEvNT_6ParamsE,"a",@progbits
	.sectionflags	@""
	.align	4
.nv.constant0._ZN7cutlass13device_kernelIN5flash11enable_sm90INS1_16FlashAttnFwdSm90INS1_25CollectiveMainloopFwdSm90ILi2EN4cute5tupleIJNS5_1CILi1EEES8_S8_EEENS6_IJNS7_ILi128EEENS7_ILi80EEENS7_ILi256EEEEEELi256ENS_6half_tEfNS_4arch4Sm90ELb0ELb0ELb1ELb0ELb0ELb0ELb0ELb1ELb1ELb1ELb1ELb0EEENS1_21CollectiveEpilogueFwdINS6_IJSA_SC_SB_EEES9_SE_SG_Li256ELb0ELb1ELb1ELb0EEENS1_19SingleTileSchedulerILb0ELb1ELb1ELi128EEEEEEEEEvNT_6ParamsE:
	.zero		3456


//--------------------- .nv.constant0._ZN7cutlass13device_kernelIN5flash11enable_sm90INS1_16FlashAttnFwdSm90INS1_25CollectiveMainloopFwdSm90ILi2EN4cute5tupleIJNS5_1CILi1EEES8_S8_EEENS6_IJNS7_ILi128EEENS7_ILi80EEENS7_ILi256EEEEEELi256ENS_6half_tEfNS_4arch4Sm90ELb0ELb0ELb1ELb1ELb0ELb0ELb0ELb1ELb1ELb1ELb1ELb0EEENS1_21CollectiveEpilogueFwdINS6_IJSA_SC_SB_EEES9_SE_SG_Li256ELb1ELb1ELb1ELb0EEENS1_36VarlenDynamicPersistentTileSchedulerILi128ELi80ELi256ELi128ELb1ELb1ELb1ELb0ELb1ELb1EEEEEEEEEvNT_6ParamsE --------------------------
	.section	.nv.constant0._ZN7cutlass13device_kernelIN5flash11enable_sm90INS1_16FlashAttnFwdSm90INS1_25CollectiveMainloopFwdSm90ILi2EN4cute5tupleIJNS5_1CILi1EEES8_S8_EEENS6_IJNS7_ILi128EEENS7_ILi80EEENS7_ILi256EEEEEELi256ENS_6half_tEfNS_4arch4Sm90ELb0ELb0ELb1ELb1ELb0ELb0ELb0ELb1ELb1ELb1ELb1ELb0EEENS1_21CollectiveEpilogueFwdINS6_IJSA_SC_SB_EEES9_SE_SG_Li256ELb1ELb1ELb1ELb0EEENS1_36VarlenDynamicPersistentTileSchedulerILi128ELi80ELi256ELi128ELb1ELb1ELb1ELb0ELb1ELb1EEEEEEEEEvNT_6ParamsE,"a",@progbits
	.sectionflags	@""
	.align	4
.nv.constant0._ZN7cutlass13device_kernelIN5flash11enable_sm90INS1_16FlashAttnFwdSm90INS1_25CollectiveMainloopFwdSm90ILi2EN4cute5tupleIJNS5_1CILi1EEES8_S8_EEENS6_IJNS7_ILi128EEENS7_ILi80EEENS7_ILi256EEEEEELi256ENS_6half_tEfNS_4arch4Sm90ELb0ELb0ELb1ELb1ELb0ELb0ELb0ELb1ELb1ELb1ELb1ELb0EEENS1_21CollectiveEpilogueFwdINS6_IJSA_SC_SB_EEES9_SE_SG_Li256ELb1ELb1ELb1ELb0EEENS1_36VarlenDynamicPersistentTileSchedulerILi128ELi80ELi256ELi128ELb1ELb1ELb1ELb0ELb1ELb1EEEEEEEEEvNT_6ParamsE:
	.zero		3584


//--------------------- .nv.constant0._ZN7cutlass13device_kernelIN5flash11enable_sm90INS1_16FlashAttnFwdSm90INS1_25CollectiveMainloopFwdSm90ILi2EN4cute5tupleIJNS5_1CILi1EEES8_S8_EEENS6_IJNS7_ILi128EEENS7_ILi80EEENS7_ILi256EEEEEELi256ENS_6half_tEfNS_4arch4Sm90ELb0ELb0ELb1ELb1ELb0ELb1ELb0ELb1ELb1ELb1ELb1ELb0EEENS1_21CollectiveEpilogueFwdINS6_IJSA_SC_SB_EEES9_SE_SG_Li256ELb1ELb1ELb1ELb0EEENS1_36VarlenDynamicPersistentTileSchedulerILi128ELi80ELi256ELi128ELb1ELb1ELb1ELb0ELb1ELb1EEEEEEEEEvNT_6ParamsE --------------------------
	.section	.nv.constant0._ZN7cutlass13device_kernelIN5flash11enable_sm90INS1_16FlashAttnFwdSm90INS1_25CollectiveMainloopFwdSm90ILi2EN4cute5tupleIJNS5_1CILi1EEES8_S8_EEENS6_IJNS7_ILi128EEENS7_ILi80EEENS7_ILi256EEEEEELi256ENS_6half_tEfNS_4arch4Sm90ELb0ELb0ELb1ELb1ELb0ELb1ELb0ELb1ELb1ELb1ELb1ELb0EEENS1_21CollectiveEpilogueFwdINS6_IJSA_SC_SB_EEES9_SE_SG_Li256ELb1ELb1ELb1ELb0EEENS1_36VarlenDynamicPersistentTileSchedulerILi128ELi80ELi256ELi128ELb1ELb1ELb1ELb0ELb1ELb1EEEEEEEEEvNT_6ParamsE,"a",@progbits
	.sectionflags	@""
	.align	4
.nv.constant0._ZN7cutlass13device_kernelIN5flash11enable_sm90INS1_16FlashAttnFwdSm90INS1_25CollectiveMainloopFwdSm90ILi2EN4cute5tupleIJNS5_1CILi1EEES8_S8_EEENS6_IJNS7_ILi128EEENS7_ILi80EEENS7_ILi256EEEEEELi256ENS_6half_tEfNS_4arch4Sm90ELb0ELb0ELb1ELb1ELb0ELb1ELb0ELb1ELb1ELb1ELb1ELb0EEENS1_21CollectiveEpilogueFwdINS6_IJSA_SC_SB_EEES9_SE_SG_Li256ELb1ELb1ELb1ELb0EEENS1_36VarlenDynamicPersistentTileSchedulerILi128ELi80ELi256ELi128ELb1ELb1ELb1ELb0ELb1ELb1EEEEEEEEEvNT_6ParamsE:
	.zero		3584


//--------------------- .nv.constant0._ZN7cutlass13device_kernelIN5flash11enable_sm90INS1_16FlashAttnFwdSm90INS1_25CollectiveMainloopFwdSm90ILi2EN4cute5tupleIJNS5_1CILi1EEES8_S8_EEENS6_IJNS7_ILi128EEENS7_ILi64EEENS7_ILi256EEEEEELi256ENS_6half_tEfNS_4arch4Sm90ELb0ELb1ELb1ELb0ELb0ELb0ELb0ELb1ELb1ELb1ELb1ELb0EEENS1_21CollectiveEpilogueFwdINS6_IJSA_SC_SB_EEES9_SE_SG_Li256ELb0ELb1ELb1ELb0EEENS1_19SingleTileSchedulerILb0ELb1ELb1ELi128EEEEEEEEEvNT_6ParamsE --------------------------
	.section	.nv.constant0._ZN7cutlass13device_kernelIN5flash11enable_sm90INS1_16FlashAttnFwdSm90INS1_25CollectiveMainloopFwdSm90ILi2EN4cute5tupleIJNS5_1CILi1EEES8_S8_EEENS6_IJNS7_ILi128EEENS7_ILi64EEENS7_ILi256EEEEEELi256ENS_6half_tEfNS_4arch4Sm90ELb0ELb1ELb1ELb0ELb0ELb0ELb0ELb1ELb1ELb1ELb1ELb0EEENS1_21CollectiveEpilogueFwdINS6_IJSA_SC_SB_EEES9_SE_SG_Li256ELb0ELb1ELb1ELb0EEENS1_19SingleTileSchedulerILb0ELb1ELb1ELi128EEEEEEEEEvNT_6ParamsE,"a",@progbits
	.sectionflags	@""
	.align	4
.nv.constant0._ZN7cutlass13device_kernelIN5flash11enable_sm90INS1_16FlashAttnFwdSm90INS1_25CollectiveMainloopFwdSm90ILi2EN4cute5tupleIJNS5_1CILi1EEES8_S8_EEENS6_IJNS7_ILi128EEENS7_ILi64EEENS7_ILi256EEEEEELi256ENS_6half_tEfNS_4arch4Sm90ELb0ELb1ELb1ELb0ELb0ELb0ELb0ELb1ELb1ELb1ELb1ELb0EEENS1_21CollectiveEpilogueFwdINS6_IJSA_SC_SB_EEES9_SE_SG_Li256ELb0ELb1ELb1ELb0EEENS1_19SingleTileSchedulerILb0ELb1ELb1ELi128EEEEEEEEEvNT_6ParamsE:
	.zero		3456


//--------------------- .nv.constant0._ZN7cutlass13device_kernelIN5flash11enable_sm90INS1_16FlashAttnFwdSm90INS1_25CollectiveMainloopFwdSm90ILi2EN4cute5tupleIJNS5_1CILi1EEES8_S8_EEENS6_IJNS7_ILi128EEENS7_ILi64EEENS7_ILi256EEEEEELi256ENS_6half_tEfNS_4arch4Sm90ELb0ELb1ELb1ELb1ELb0ELb0ELb0ELb1ELb1ELb1ELb1ELb0EEENS1_21CollectiveEpilogueFwdINS6_IJSA_SC_SB_EEES9_SE_SG_Li256ELb1ELb1ELb1ELb0EEENS1_36VarlenDynamicPersistentTileSchedulerILi128ELi64ELi256ELi128ELb1ELb1ELb1ELb1ELb0ELb1EEEEEEEEEvNT_6ParamsE --------------------------
	.section	.nv.constant0._ZN7cutlass13device_kernelIN5flash11enable_sm90INS1_16FlashAttnFwdSm90INS1_25CollectiveMainloopFwdSm90ILi2EN4cute5tupleIJNS5_1CILi1EEES8_S8_EEENS6_IJNS7_ILi128EEENS7_ILi64EEENS7_ILi256EEEEEELi256ENS_6half_tEfNS_4arch4Sm90ELb0ELb1ELb1ELb1ELb0ELb0ELb0ELb1ELb1ELb1ELb1ELb0EEENS1_21CollectiveEpilogueFwdINS6_IJSA_SC_SB_EEES9_SE_SG_Li256ELb1ELb1ELb1ELb0EEENS1_36VarlenDynamicPersistentTileSchedulerILi128ELi64ELi256ELi128ELb1ELb1ELb1ELb1ELb0ELb1EEEEEEEEEvNT_6ParamsE,"a",@progbits
	.sectionflags	@""
	.align	4
.nv.constant0._ZN7cutlass13device_kernelIN5flash11enable_sm90INS1_16FlashAttnFwdSm90INS1_25CollectiveMainloopFwdSm90ILi2EN4cute5tupleIJNS5_1CILi1EEES8_S8_EEENS6_IJNS7_ILi128EEENS7_ILi64EEENS7_ILi256EEEEEELi256ENS_6half_tEfNS_4arch4Sm90ELb0ELb1ELb1ELb1ELb0ELb0ELb0ELb1ELb1ELb1ELb1ELb0EEENS1_21CollectiveEpilogueFwdINS6_IJSA_SC_SB_EEES9_SE_SG_Li256ELb1ELb1ELb1ELb0EEENS1_36VarlenDynamicPersistentTileSchedulerILi128ELi64ELi256ELi128ELb1ELb1ELb1ELb1ELb0ELb1EEEEEEEEEvNT_6ParamsE:
	.zero		3584


//--------------------- .nv.constant0._ZN7cutlass13device_kernelIN5flash11enable_sm90INS1_16FlashAttnFwdSm90INS1_25CollectiveMainloopFwdSm90ILi2EN4cute5tupleIJNS5_1CILi1EEES8_S8_EEENS6_IJNS7_ILi128EEENS7_ILi64EEENS7_ILi256EEEEEELi256ENS_6half_tEfNS_4arch4Sm90ELb0ELb1ELb1ELb1ELb0ELb1ELb0ELb1ELb1ELb1ELb1ELb0EEENS1_21CollectiveEpilogueFwdINS6_IJSA_SC_SB_EEES9_SE_SG_Li256ELb1ELb1ELb1ELb0EEENS1_36VarlenDynamicPersistentTileSchedulerILi128ELi64ELi256ELi128ELb1ELb1ELb1ELb1ELb0ELb1EEEEEEEEEvNT_6ParamsE --------------------------
	.section	.nv.constant0._ZN7cutlass13device_kernelIN5flash11enable_sm90INS1_16FlashAttnFwdSm90INS1_25CollectiveMainloopFwdSm90ILi2EN4cute5tupleIJNS5_1CILi1EEES8_S8_EEENS6_IJNS7_ILi128EEENS7_ILi64EEENS7_ILi256EEEEEELi256ENS_6half_tEfNS_4arch4Sm90ELb0ELb1ELb1ELb1ELb0ELb1ELb0ELb1ELb1ELb1ELb1ELb0EEENS1_21CollectiveEpilogueFwdINS6_IJSA_SC_SB_EEES9_SE_SG_Li256ELb1ELb1ELb1ELb0EEENS1_36VarlenDynamicPersistentTileSchedulerILi128ELi64ELi256ELi128ELb1ELb1ELb1ELb1ELb0ELb1EEEEEEEEEvNT_6ParamsE,"a",@progbits
	.sectionflags	@""
	.align	4
.nv.constant0._ZN7cutlass13device_kernelIN5flash11enable_sm90INS1_16FlashAttnFwdSm90INS1_25CollectiveMainloopFwdSm90ILi2EN4cute5tupleIJNS5_1CILi1EEES8_S8_EEENS6_IJNS7_ILi128EEENS7_ILi64EEENS7_ILi256EEEEEELi256ENS_6half_tEfNS_4arch4Sm90ELb0ELb1ELb1ELb1ELb0ELb1ELb0ELb1ELb1ELb1ELb1ELb0EEENS1_21CollectiveEpilogueFwdINS6_IJSA_SC_SB_EEES9_SE_SG_Li256ELb1ELb1ELb1ELb0EEENS1_36VarlenDynamicPersistentTileSchedulerILi128ELi64ELi256ELi128ELb1ELb1ELb1ELb1ELb0ELb1EEEEEEEEEvNT_6ParamsE:
	.zero		3584


//--------------------- .nv.constant0._ZN7cutlass13device_kernelIN5flash11enable_sm90INS1_16FlashAttnFwdSm90INS1_25CollectiveMainloopFwdSm90ILi2EN4cute5tupleIJNS5_1CILi1EEES8_S8_EEENS6_IJNS7_ILi128EEENS7_ILi80EEENS7_ILi256EEEEEELi256ENS_6half_tEfNS_4arch4Sm90ELb1ELb0ELb1ELb0ELb0ELb0ELb0ELb1ELb1ELb1ELb1ELb0EEENS1_21CollectiveEpilogueFwdINS6_IJSA_SC_SB_EEES9_SE_SG_Li256ELb0ELb1ELb1ELb0EEENS1_19SingleTileSchedulerILb0ELb1ELb1ELi128EEEEEEEEEvNT_6ParamsE --------------------------
	.section	.nv.constant0._ZN7cutlass13device_kernelIN5flash11enable_sm90INS1_16FlashAttnFwdSm90INS1_25CollectiveMainloopFwdSm90ILi2EN4cute5tupleIJNS5_1CILi1EEES8_S8_EEENS6_IJNS7_ILi128EEENS7_ILi80EEENS7_ILi256EEEEEELi256ENS_6half_tEfNS_4arch4Sm90ELb1ELb0ELb1ELb0ELb0ELb0ELb0ELb1ELb1ELb1ELb1ELb0EEENS1_21CollectiveEpilogueFwdINS6_IJSA_SC_SB_EEES9_SE_SG_Li256ELb0ELb1ELb1ELb0EEENS1_19SingleTileSchedulerILb0ELb1ELb1ELi128EEEEEEEEEvNT_6ParamsE,"a",@progbits
	.sectionflags	@""
	.align	4
.nv.constant0._ZN7cutlass13device_kernelIN5flash11enable_sm90INS1_16FlashAttnFwdSm90INS1_25CollectiveMainloopFwdSm90ILi2EN4cute5tupleIJNS5_1CILi1EEES8_S8_EEENS6_IJNS7_ILi128EEENS7_ILi80EEENS7_ILi256EEEEEELi256ENS_6half_tEfNS_4arch4Sm90ELb1ELb0ELb1ELb0ELb0ELb0ELb0ELb1ELb1ELb1ELb1ELb0EEENS1_21CollectiveEpilogueFwdINS6_IJSA_SC_SB_EEES9_SE_SG_Li256ELb0ELb1ELb1ELb0EEENS1_19SingleTileSchedulerILb0ELb1ELb1ELi128EEEEEEEEEvNT_6ParamsE:
	.zero		3456


//--------------------- .nv.constant0._ZN7cutlass13device_kernelIN5flash11enable_sm90INS1_16FlashAttnFwdSm90INS1_25CollectiveMainloopFwdSm90ILi2EN4cute5tupleIJNS5_1CILi1EEES8_S8_EEENS6_IJNS7_ILi128EEENS7_ILi80EEENS7_ILi256EEEEEELi256ENS_6half_tEfNS_4arch4Sm90ELb1ELb0ELb1ELb1ELb0ELb0ELb0ELb1ELb1ELb1ELb1ELb0EEENS1_21CollectiveEpilogueFwdINS6_IJSA_SC_SB_EEES9_SE_SG_Li256ELb1ELb1ELb1ELb0EEENS1_36VarlenDynamicPersistentTileSchedulerILi128ELi80ELi256ELi128ELb1ELb1ELb1ELb1ELb1ELb1EEEEEEEEEvNT_6ParamsE --------------------------
	.section	.nv.constant0._ZN7cutlass13device_kernelIN5flash11enable_sm90INS1_16FlashAttnFwdSm90INS1_25CollectiveMainloopFwdSm90ILi2EN4cute5tupleIJNS5_1CILi1EEES8_S8_EEENS6_IJNS7_ILi128EEENS7_ILi80EEENS7_ILi256EEEEEELi256ENS_6half_tEfNS_4arch4Sm90ELb1ELb0ELb1ELb1ELb0ELb0ELb0ELb1ELb1ELb1ELb1ELb0EEENS1_21CollectiveEpilogueFwdINS6_IJSA_SC_SB_EEES9_SE_SG_Li256ELb1ELb1ELb1ELb0EEENS1_36VarlenDynamicPersistentTileSchedulerILi128ELi80ELi256ELi128ELb1ELb1ELb1ELb1ELb1ELb1EEEEEEEEEvNT_6ParamsE,"a",@progbits
	.sectionflags	@""
	.align	4
.nv.constant0._ZN7cutlass13device_kernelIN5flash11enable_sm90INS1_16FlashAttnFwdSm90INS1_25CollectiveMainloopFwdSm90ILi2EN4cute5tupleIJNS5_1CILi1EEES8_S8_EEENS6_IJNS7_ILi128EEENS7_ILi80EEENS7_ILi256EEEEEELi256ENS_6half_tEfNS_4arch4Sm90ELb1ELb0ELb1ELb1ELb0ELb0ELb0ELb1ELb1ELb1ELb1ELb0EEENS1_21CollectiveEpilogueFwdINS6_IJSA_SC_SB_EEES9_SE_SG_Li256ELb1ELb1ELb1ELb0EEENS1_36VarlenDynamicPersistentTileSchedulerILi128ELi80ELi256ELi128ELb1ELb1ELb1ELb1ELb1ELb1EEEEEEEEEvNT_6ParamsE:
	.zero		3584


//--------------------- .nv.constant0._ZN7cutlass13device_kernelIN5flash11enable_sm90INS1_16FlashAttnFwdSm90INS1_25CollectiveMainloopFwdSm90ILi2EN4cute5tupleIJNS5_1CILi1EEES8_S8_EEENS6_IJNS7_ILi128EEENS7_ILi80EEENS7_ILi256EEEEEELi256ENS_6half_tEfNS_4arch4Sm90ELb1ELb0ELb1ELb1ELb0ELb1ELb0ELb1ELb1ELb1ELb1ELb0EEENS1_21CollectiveEpilogueFwdINS6_IJSA_SC_SB_EEES9_SE_SG_Li256ELb1ELb1ELb1ELb0EEENS1_36VarlenDynamicPersistentTileSchedulerILi128ELi80ELi256ELi128ELb1ELb1ELb1ELb1ELb1ELb1EEEEEEEEEvNT_6ParamsE --------------------------
	.section	.nv.constant0._ZN7cutlass13device_kernelIN5flash11enable_sm90INS1_16FlashAttnFwdSm90INS1_25CollectiveMainloopFwdSm90ILi2EN4cute5tupleIJNS5_1CILi1EEES8_S8_EEENS6_IJNS7_ILi128EEENS7_ILi80EEENS7_ILi256EEEEEELi256ENS_6half_tEfNS_4arch4Sm90ELb1ELb0ELb1ELb1ELb0ELb1ELb0ELb1ELb1ELb1ELb1ELb0EEENS1_21CollectiveEpilogueFwdINS6_IJSA_SC_SB_EEES9_SE_SG_Li256ELb1ELb1ELb1ELb0EEENS1_36VarlenDynamicPersistentTileSchedulerILi128ELi80ELi256ELi128ELb1ELb1ELb1ELb1ELb1ELb1EEEEEEEEEvNT_6ParamsE,"a",@progbits
	.sectionflags	@""
	.align	4
.nv.constant0._ZN7cutlass13device_kernelIN5flash11enable_sm90INS1_16FlashAttnFwdSm90INS1_25CollectiveMainloopFwdSm90ILi2EN4cute5tupleIJNS5_1CILi1EEES8_S8_EEENS6_IJNS7_ILi128EEENS7_ILi80EEENS7_ILi256EEEEEELi256ENS_6half_tEfNS_4arch4Sm90ELb1ELb0ELb1ELb1ELb0ELb1ELb0ELb1ELb1ELb1ELb1ELb0EEENS1_21CollectiveEpilogueFwdINS6_IJSA_SC_SB_EEES9_SE_SG_Li256ELb1ELb1ELb1ELb0EEENS1_36VarlenDynamicPersistentTileSchedulerILi128ELi80ELi256ELi128ELb1ELb1ELb1ELb1ELb1ELb1EEEEEEEEEvNT_6ParamsE:
	.zero		3584


//--------------------- SYMBOLS --------------------------

	.type		.nv.reservedSmem.offset0,@object
	.size		.nv.reservedSmem.offset0,0x4
